// auto-generated by cutlass_sweep.gemm — config: {"arch": "sm_100", "cluster_m": 1, "cluster_n": 1, "dtype": "fp16", "stages": 0, "tile_k": 128, "tile_m": 128, "tile_n": 64}
#include "cutlass/cutlass.h"
#include "cutlass/gemm/collective/collective_builder.hpp"
#include "cutlass/gemm/device/gemm_universal_adapter.h"
#include "cutlass/gemm/kernel/gemm_universal.hpp"
#include "cutlass/epilogue/collective/collective_builder.hpp"

using ElemA = cutlass::half_t;
using ElemB = cutlass::half_t;
using ElemCD = cutlass::half_t;
using Acc  = float;
using TileShape    = cute::Shape<cute::_128, cute::_64, cute::_128>;
using ClusterShape = cute::Shape<cute::_1, cute::_1, cute::_1>;

using CollectiveEpilogue = typename cutlass::epilogue::collective::CollectiveBuilder<
    cutlass::arch::Sm100, cutlass::arch::OpClassTensorOp,
    TileShape, ClusterShape,
    cutlass::epilogue::collective::EpilogueTileAuto,
    Acc, Acc,
    ElemCD, cutlass::layout::RowMajor, 128 / cutlass::sizeof_bits<ElemCD>::value,
    ElemCD, cutlass::layout::RowMajor, 128 / cutlass::sizeof_bits<ElemCD>::value,
    cutlass::epilogue::collective::EpilogueScheduleAuto
  >::CollectiveOp;

using CollectiveMainloop = typename cutlass::gemm::collective::CollectiveBuilder<
    cutlass::arch::Sm100, cutlass::arch::OpClassTensorOp,
    ElemA, cutlass::layout::RowMajor, 128 / cutlass::sizeof_bits<ElemA>::value,
    ElemB, cutlass::layout::ColumnMajor, 128 / cutlass::sizeof_bits<ElemB>::value,
    Acc,
    TileShape, ClusterShape,
    cutlass::gemm::collective::StageCountAutoCarveout<static_cast<int>(sizeof(typename CollectiveEpilogue::SharedStorage))>,
    cutlass::gemm::collective::KernelScheduleAuto
  >::CollectiveOp;

using GemmKernel = cutlass::gemm::kernel::GemmUniversal<
    cute::Shape<int,int,int,int>,
    CollectiveMainloop,
    CollectiveEpilogue
>;
using Gemm = cutlass::gemm::device::GemmUniversalAdapter<GemmKernel>;

// Force the device kernel symbol into the cubin without needing a host main.
auto* _anchor = &cutlass::device_kernel<GemmKernel>;


// ===== COMPILED SASS (sm_100a) =====

	.target	sm_100a

	.elftype	@"ET_EXEC"


//--------------------- .note.nv.tkinfo           --------------------------
	.section	.note.nv.tkinfo,"",@"SHT_NOTE"
	.sectionflags	@"SHF_NOTE_NV_TKINFO"
	.tkinfo
        /*0018*/ 	.word	0x00000002
        /*0030*/ 	.string	""
        /*0030*/ 	.string	"ptxas"
        /*0030*/ 	.string	"Cuda compilation tools, release 13.0, V13.0.88"
        /*0030*/ 	.string	"Build cuda_13.0.r13.0/compiler.36424714_0"
        /*0030*/ 	.string	"-arch sm_100a -m 64 "



//--------------------- .note.nv.cuinfo           --------------------------
	.section	.note.nv.cuinfo,"",@"SHT_NOTE"
	.sectionflags	@"SHF_NOTE_NV_CUINFO"
        /*0018*/ 	.short	0x0002
        /*001a*/ 	.short	0x0064
        /*001c*/ 	.short	0x0082
	.zero		2


//--------------------- .nv.info                  --------------------------
	.section	.nv.info,"",@"SHT_CUDA_INFO"
	.align	4


	//----- nvinfo : EIATTR_REGCOUNT
	.align		4
        /*0000*/ 	.byte	0x04, 0x2f
        /*0002*/ 	.short	(.L_19 - .L_18)
	.align		4
.L_18:
        /*0004*/ 	.word	index@(_ZN7cutlass13device_kernelINS_4gemm6kernel13GemmUniversalIN4cute5tupleIJiiiiEEENS1_10collective13CollectiveMmaINS1_35MainloopSm100TmaUmmaWarpSpecializedILi4ELi2ELi4ENS5_IJNS4_1CILi1EEESB_SB_EEEEENS5_IJNSA_ILi128EEENSA_ILi64EEESE_EEENS_6half_tENS5_IJlSB_lEEESH_SI_NS4_8TiledMMAINS4_8MMA_AtomIJNS4_20SM100_MMA_F16BF16_SSISH_SH_fLi128ELi64ELNS4_4UMMA5MajorE0ELSN_0ELNSM_7ScaleInE0ELSO_0EEEEEENS4_6LayoutISC_NS5_IJNSA_ILi0EEESS_SS_EEEEENS5_IJNS4_10UnderscoreESV_SV_EEEEENS4_13SM90_TMA_LOADENS4_14ComposedLayoutINS4_7SwizzleILi3ELi4ELi3EEENS4_18smem_ptr_flag_bitsILi16EEENSR_INS5_IJNSA_ILi8EEESF_EEENS5_IJSF_SB_EEEEEEEvNS4_8identityESY_S18_vS19_EENS_8epilogue10collective18CollectiveEpilogueINS1B_23Sm100TmaWarpSpecializedILi3ELi2ELi32ELb1ELb0EEEJSG_NS5_IJNSR_ISE_SB_EENSR_INSA_ILi32EEESB_EEEEESH_SI_SH_SI_NS1B_6fusion15FusionCallbacksIS1F_NS1K_17LinearCombinationISH_fSH_fLNS_15FloatRoundStyleE2EEESG_S1J_JEEENS4_5SM1004TMEM4LOAD26SM100_TMEM_LOAD_32dp32b32xESY_NSZ_INS10_ILi2ELi4ELi3EEES13_NSR_INS5_IJS14_S1H_EEENS5_IJS1H_SB_EEEEEEENS4_39AutoVectorizingCopyWithAssumedAlignmentILi128EEENS4_14SM90_TMA_STOREES1Y_S20_S20_EEEvvEEEEvNT_6ParamsE)
        /*0008*/ 	.word	0x0000006f


	//----- nvinfo : EIATTR_FRAME_SIZE
	.align		4
.L_19:
        /*000c*/ 	.byte	0x04, 0x11
        /*000e*/ 	.short	(.L_21 - .L_20)
	.align		4
.L_20:
        /*0010*/ 	.word	index@($__internal_2_$__cuda_sm10x_tcgen05_guardrail_trap_unallocated_columns_being_dealloced)
        /*0014*/ 	.word	0x00000000


	//----- nvinfo : EIATTR_FRAME_SIZE
	.align		4
.L_21:
        /*0018*/ 	.byte	0x04, 0x11
        /*001a*/ 	.short	(.L_23 - .L_22)
	.align		4
.L_22:
        /*001c*/ 	.word	index@($__internal_1_$__cuda_sm10x_tcgen05_guardrail_trap_phase_invalid_during_alloc)
        /*0020*/ 	.word	0x00000000


	//----- nvinfo : EIATTR_FRAME_SIZE
	.align		4
.L_23:
        /*0024*/ 	.byte	0x04, 0x11
        /*0026*/ 	.short	(.L_25 - .L_24)
	.align		4
.L_24:
        /*0028*/ 	.word	index@($__internal_0_$__cuda_sm10x_tcgen05_guardrail_trap_col_being_dealloced_not_returned_by_alloc)
        /*002c*/ 	.word	0x00000000


	//----- nvinfo : EIATTR_FRAME_SIZE
	.align		4
.L_25:
        /*0030*/ 	.byte	0x04, 0x11
        /*0032*/ 	.short	(.L_27 - .L_26)
	.align		4
.L_26:
        /*0034*/ 	.word	index@(_ZN7cutlass13device_kernelINS_4gemm6kernel13GemmUniversalIN4cute5tupleIJiiiiEEENS1_10collective13CollectiveMmaINS1_35MainloopSm100TmaUmmaWarpSpecializedILi4ELi2ELi4ENS5_IJNS4_1CILi1EEESB_SB_EEEEENS5_IJNSA_ILi128EEENSA_ILi64EEESE_EEENS_6half_tENS5_IJlSB_lEEESH_SI_NS4_8TiledMMAINS4_8MMA_AtomIJNS4_20SM100_MMA_F16BF16_SSISH_SH_fLi128ELi64ELNS4_4UMMA5MajorE0ELSN_0ELNSM_7ScaleInE0ELSO_0EEEEEENS4_6LayoutISC_NS5_IJNSA_ILi0EEESS_SS_EEEEENS5_IJNS4_10UnderscoreESV_SV_EEEEENS4_13SM90_TMA_LOADENS4_14ComposedLayoutINS4_7SwizzleILi3ELi4ELi3EEENS4_18smem_ptr_flag_bitsILi16EEENSR_INS5_IJNSA_ILi8EEESF_EEENS5_IJSF_SB_EEEEEEEvNS4_8identityESY_S18_vS19_EENS_8epilogue10collective18CollectiveEpilogueINS1B_23Sm100TmaWarpSpecializedILi3ELi2ELi32ELb1ELb0EEEJSG_NS5_IJNSR_ISE_SB_EENSR_INSA_ILi32EEESB_EEEEESH_SI_SH_SI_NS1B_6fusion15FusionCallbacksIS1F_NS1K_17LinearCombinationISH_fSH_fLNS_15FloatRoundStyleE2EEESG_S1J_JEEENS4_5SM1004TMEM4LOAD26SM100_TMEM_LOAD_32dp32b32xESY_NSZ_INS10_ILi2ELi4ELi3EEES13_NSR_INS5_IJS14_S1H_EEENS5_IJS1H_SB_EEEEEEENS4_39AutoVectorizingCopyWithAssumedAlignmentILi128EEENS4_14SM90_TMA_STOREES1Y_S20_S20_EEEvvEEEEvNT_6ParamsE)
        /*0038*/ 	.word	0x00000000


	//----- nvinfo : EIATTR_MIN_STACK_SIZE
	.align		4
.L_27:
        /*003c*/ 	.byte	0x04, 0x12
        /*003e*/ 	.short	(.L_29 - .L_28)
	.align		4
.L_28:
        /*0040*/ 	.word	index@(_ZN7cutlass13device_kernelINS_4gemm6kernel13GemmUniversalIN4cute5tupleIJiiiiEEENS1_10collective13CollectiveMmaINS1_35MainloopSm100TmaUmmaWarpSpecializedILi4ELi2ELi4ENS5_IJNS4_1CILi1EEESB_SB_EEEEENS5_IJNSA_ILi128EEENSA_ILi64EEESE_EEENS_6half_tENS5_IJlSB_lEEESH_SI_NS4_8TiledMMAINS4_8MMA_AtomIJNS4_20SM100_MMA_F16BF16_SSISH_SH_fLi128ELi64ELNS4_4UMMA5MajorE0ELSN_0ELNSM_7ScaleInE0ELSO_0EEEEEENS4_6LayoutISC_NS5_IJNSA_ILi0EEESS_SS_EEEEENS5_IJNS4_10UnderscoreESV_SV_EEEEENS4_13SM90_TMA_LOADENS4_14ComposedLayoutINS4_7SwizzleILi3ELi4ELi3EEENS4_18smem_ptr_flag_bitsILi16EEENSR_INS5_IJNSA_ILi8EEESF_EEENS5_IJSF_SB_EEEEEEEvNS4_8identityESY_S18_vS19_EENS_8epilogue10collective18CollectiveEpilogueINS1B_23Sm100TmaWarpSpecializedILi3ELi2ELi32ELb1ELb0EEEJSG_NS5_IJNSR_ISE_SB_EENSR_INSA_ILi32EEESB_EEEEESH_SI_SH_SI_NS1B_6fusion15FusionCallbacksIS1F_NS1K_17LinearCombinationISH_fSH_fLNS_15FloatRoundStyleE2EEESG_S1J_JEEENS4_5SM1004TMEM4LOAD26SM100_TMEM_LOAD_32dp32b32xESY_NSZ_INS10_ILi2ELi4ELi3EEES13_NSR_INS5_IJS14_S1H_EEENS5_IJS1H_SB_EEEEEEENS4_39AutoVectorizingCopyWithAssumedAlignmentILi128EEENS4_14SM90_TMA_STOREES1Y_S20_S20_EEEvvEEEEvNT_6ParamsE)
        /*0044*/ 	.word	0x00000000
.L_29:


//--------------------- .nv.compat                --------------------------
	.section	.nv.compat,"",@"SHT_CUDA_COMPAT_INFO"
	.align	4
        /*0000*/ 	.byte	0x02, 0x09, 0x01, 0x00, 0x02, 0x02, 0x02, 0x00, 0x02, 0x05, 0x05, 0x00, 0x03, 0x07, 0x01, 0x01
        /*0010*/ 	.byte	0x02, 0x03, 0x01, 0x00, 0x02, 0x06, 0x01, 0x00, 0x04, 0x0b, 0x08, 0x00, 0x09, 0x00, 0x00, 0x00
        /*0020*/ 	.byte	0x00, 0x00, 0x00, 0x00


//--------------------- .nv.info._ZN7cutlass13device_kernelINS_4gemm6kernel13GemmUniversalIN4cute5tupleIJiiiiEEENS1_10collective13CollectiveMmaINS1_35MainloopSm100TmaUmmaWarpSpecializedILi4ELi2ELi4ENS5_IJNS4_1CILi1EEESB_SB_EEEEENS5_IJNSA_ILi128EEENSA_ILi64EEESE_EEENS_6half_tENS5_IJlSB_lEEESH_SI_NS4_8TiledMMAINS4_8MMA_AtomIJNS4_20SM100_MMA_F16BF16_SSISH_SH_fLi128ELi64ELNS4_4UMMA5MajorE0ELSN_0ELNSM_7ScaleInE0ELSO_0EEEEEENS4_6LayoutISC_NS5_IJNSA_ILi0EEESS_SS_EEEEENS5_IJNS4_10UnderscoreESV_SV_EEEEENS4_13SM90_TMA_LOADENS4_14ComposedLayoutINS4_7SwizzleILi3ELi4ELi3EEENS4_18smem_ptr_flag_bitsILi16EEENSR_INS5_IJNSA_ILi8EEESF_EEENS5_IJSF_SB_EEEEEEEvNS4_8identityESY_S18_vS19_EENS_8epilogue10collective18CollectiveEpilogueINS1B_23Sm100TmaWarpSpecializedILi3ELi2ELi32ELb1ELb0EEEJSG_NS5_IJNSR_ISE_SB_EENSR_INSA_ILi32EEESB_EEEEESH_SI_SH_SI_NS1B_6fusion15FusionCallbacksIS1F_NS1K_17LinearCombinationISH_fSH_fLNS_15FloatRoundStyleE2EEESG_S1J_JEEENS4_5SM1004TMEM4LOAD26SM100_TMEM_LOAD_32dp32b32xESY_NSZ_INS10_ILi2ELi4ELi3EEES13_NSR_INS5_IJS14_S1H_EEENS5_IJS1H_SB_EEEEEEENS4_39AutoVectorizingCopyWithAssumedAlignmentILi128EEENS4_14SM90_TMA_STOREES1Y_S20_S20_EEEvvEEEEvNT_6ParamsE --------------------------
	.section	.nv.info._ZN7cutlass13device_kernelINS_4gemm6kernel13GemmUniversalIN4cute5tupleIJiiiiEEENS1_10collective13CollectiveMmaINS1_35MainloopSm100TmaUmmaWarpSpecializedILi4ELi2ELi4ENS5_IJNS4_1CILi1EEESB_SB_EEEEENS5_IJNSA_ILi128EEENSA_ILi64EEESE_EEENS_6half_tENS5_IJlSB_lEEESH_SI_NS4_8TiledMMAINS4_8MMA_AtomIJNS4_20SM100_MMA_F16BF16_SSISH_SH_fLi128ELi64ELNS4_4UMMA5MajorE0ELSN_0ELNSM_7ScaleInE0ELSO_0EEEEEENS4_6LayoutISC_NS5_IJNSA_ILi0EEESS_SS_EEEEENS5_IJNS4_10UnderscoreESV_SV_EEEEENS4_13SM90_TMA_LOADENS4_14ComposedLayoutINS4_7SwizzleILi3ELi4ELi3EEENS4_18smem_ptr_flag_bitsILi16EEENSR_INS5_IJNSA_ILi8EEESF_EEENS5_IJSF_SB_EEEEEEEvNS4_8identityESY_S18_vS19_EENS_8epilogue10collective18CollectiveEpilogueINS1B_23Sm100TmaWarpSpecializedILi3ELi2ELi32ELb1ELb0EEEJSG_NS5_IJNSR_ISE_SB_EENSR_INSA_ILi32EEESB_EEEEESH_SI_SH_SI_NS1B_6fusion15FusionCallbacksIS1F_NS1K_17LinearCombinationISH_fSH_fLNS_15FloatRoundStyleE2EEESG_S1J_JEEENS4_5SM1004TMEM4LOAD26SM100_TMEM_LOAD_32dp32b32xESY_NSZ_INS10_ILi2ELi4ELi3EEES13_NSR_INS5_IJS14_S1H_EEENS5_IJS1H_SB_EEEEEEENS4_39AutoVectorizingCopyWithAssumedAlignmentILi128EEENS4_14SM90_TMA_STOREES1Y_S20_S20_EEEvvEEEEvNT_6ParamsE,"",@"SHT_CUDA_INFO"
	.sectionflags	@""
	.align	4


	//----- nvinfo : EIATTR_CUDA_API_VERSION
	.align		4
        /*0000*/ 	.byte	0x04, 0x37
        /*0002*/ 	.short	(.L_31 - .L_30)
.L_30:
        /*0004*/ 	.word	0x00000082


	//----- nvinfo : EIATTR_KPARAM_INFO
	.align		4
.L_31:
        /*0008*/ 	.byte	0x04, 0x17
        /*000a*/ 	.short	(.L_33 - .L_32)
.L_32:
        /*000c*/ 	.word	0x00000000
        /*0010*/ 	.short	0x0000
        /*0012*/ 	.short	0x0000
        /*0014*/ 	.byte	0x00, 0xf0, 0x01, 0x20


	//----- nvinfo : EIATTR_AT_ENTRY_FRAGMENTS
	.align		4
.L_33:
        /*0018*/ 	.byte	0x04, 0x4f
        /*001a*/ 	.short	(.L_35 - .L_34)


	//   ....[0]....
.L_34:
        /*001c*/ 	.word	0x00000006


	//----- nvinfo : EIATTR_RESERVED_SMEM_USED
	.align		4
.L_35:
        /*0020*/ 	.byte	0x01, 0x41
	.zero		2


	//----- nvinfo : EIATTR_SPARSE_MMA_MASK
	.align		4
        /*0024*/ 	.byte	0x03, 0x50
        /*0026*/ 	.short	0x0000


	//----- nvinfo : EIATTR_TCGEN05_1CTA_USED
	.align		4
        /*0028*/ 	.byte	0x01, 0x51
	.zero		2


	//----- nvinfo : EIATTR_MAXREG_COUNT
	.align		4
        /*002c*/ 	.byte	0x03, 0x1b
        /*002e*/ 	.short	0x00ff


	//----- nvinfo : EIATTR_NUM_BARRIERS
	.align		4
        /*0030*/ 	.byte	0x02, 0x4c
        /*0032*/ 	.byte	0x07
	.zero		1


	//----- nvinfo : EIATTR_EXTERNS
	.align		4
        /*0034*/ 	.byte	0x04, 0x0f
        /*0036*/ 	.short	(.L_37 - .L_36)


	//   ....[0]....
	.align		4
.L_36:
        /*0038*/ 	.word	index@(__assertfail)


	//----- nvinfo : EIATTR_MERCURY_ISA_VERSION
	.align		4
.L_37:
        /*003c*/ 	.byte	0x03, 0x5f
        /*003e*/ 	.short	0x0101


	//----- nvinfo : EIATTR_INT_WARP_WIDE_INSTR_OFFSETS
	.align		4
        /*0040*/ 	.byte	0x04, 0x31
        /*0042*/ 	.short	(.L_39 - .L_38)


	//   ....[0]....
.L_38:
        /*0044*/ 	.word	0x00001f20


	//   ....[1]....
        /*0048*/ 	.word	0x00003b20


	//   ....[2]....
        /*004c*/ 	.word	0x00003b50


	//   ....[3]....
        /*0050*/ 	.word	0x00003ba0


	//   ....[4]....
        /*0054*/ 	.word	0x00004490


	//   ....[5]....
        /*0058*/ 	.word	0x000044b0


	//   ....[6]....
        /*005c*/ 	.word	0x00004780


	//   ....[7]....
        /*0060*/ 	.word	0x000048b0


	//----- nvinfo : EIATTR_COOP_GROUP_MASK_REGIDS
	.align		4
.L_39:
        /*0064*/ 	.byte	0x04, 0x29
        /*0066*/ 	.short	(.L_41 - .L_40)


	//   ....[0]....
.L_40:
        /*0068*/ 	.word	0xffffffff


	//   ....[1]....
        /*006c*/ 	.word	0xffffffff


	//   ....[2]....
        /*0070*/ 	.word	0xffffffff


	//   ....[3]....
        /*0074*/ 	.word	0xffffffff


	//   ....[4]....
        /*0078*/ 	.word	0xffffffff


	//   ....[5]....
        /*007c*/ 	.word	0xffffffff


	//   ....[6]....
        /*0080*/ 	.word	0xffffffff


	//   ....[7]....
        /*0084*/ 	.word	0xffffffff


	//   ....[8]....
        /*0088*/ 	.word	0xffffffff


	//   ....[9]....
        /*008c*/ 	.word	0xffffffff


	//   ....[10]....
        /*0090*/ 	.word	0xffffffff


	//   ....[11]....
        /*0094*/ 	.word	0xffffffff


	//   ....[12]....
        /*0098*/ 	.word	0xffffffff


	//----- nvinfo : EIATTR_COOP_GROUP_INSTR_OFFSETS
	.align		4
.L_41:
        /*009c*/ 	.byte	0x04, 0x28
        /*009e*/ 	.short	(.L_43 - .L_42)


	//   ....[0]....
.L_42:
        /*00a0*/ 	.word	0x00000090


	//   ....[1]....
        /*00a4*/ 	.word	0x000004d0


	//   ....[2]....
        /*00a8*/ 	.word	0x00000640


	//   ....[3]....
        /*00ac*/ 	.word	0x000007c0


	//   ....[4]....
        /*00b0*/ 	.word	0x000008c0


	//   ....[5]....
        /*00b4*/ 	.word	0x00000a30


	//   ....[6]....
        /*00b8*/ 	.word	0x00000bd0


	//   ....[7]....
        /*00bc*/ 	.word	0x00001e00


	//   ....[8]....
        /*00c0*/ 	.word	0x00002be0


	//   ....[9]....
        /*00c4*/ 	.word	0x00002df0


	//   ....[10]....
        /*00c8*/ 	.word	0x00002e20


	//   ....[11]....
        /*00cc*/ 	.word	0x00003a10


	//   ....[12]....
        /*00d0*/ 	.word	0x00003c40


	//----- nvinfo : EIATTR_VRC_CTA_INIT_COUNT
	.align		4
.L_43:
        /*00d4*/ 	.byte	0x02, 0x4a
        /*00d6*/ 	.byte	0x80
	.zero		1


	//----- nvinfo : EIATTR_SYSCALL_OFFSETS
	.align		4
        /*00d8*/ 	.byte	0x04, 0x46
        /*00da*/ 	.short	(.L_45 - .L_44)


	//   ....[0]....
.L_44:
        /*00dc*/ 	.word	0x00005460


	//   ....[1]....
        /*00e0*/ 	.word	0x00005550


	//   ....[2]....
        /*00e4*/ 	.word	0x00005d90


	//   ....[3]....
        /*00e8*/ 	.word	0x00006a40


	//----- nvinfo : EIATTR_MBARRIER_INSTR_OFFSETS
	.align		4
.L_45:
        /*00ec*/ 	.byte	0x04, 0x39
        /*00ee*/ 	.short	(.L_47 - .L_46)


	//   ....[0]....
.L_46:
        /*00f0*/ 	.word	0x000005b0
        /*00f4*/ 	.word	0x000000ff
        /*00f8*/ 	.word	0x00000000
        /*00fc*/ 	.short	0x0100
        /*00fe*/ 	.byte	0x05
	.zero		1


	//   ....[1]....
        /*0100*/ 	.word	0x000005c0
        /*0104*/ 	.word	0x000000ff
        /*0108*/ 	.word	0x00000020
        /*010c*/ 	.short	0x0100
        /*010e*/ 	.byte	0x05
	.zero		1


	//   ....[2]....
        /*0110*/ 	.word	0x000005d0
        /*0114*/ 	.word	0x000000ff
        /*0118*/ 	.word	0x00000008
        /*011c*/ 	.short	0x0100
        /*011e*/ 	.byte	0x05
	.zero		1


	//   ....[3]....
        /*0120*/ 	.word	0x000005e0
        /*0124*/ 	.word	0x000000ff
        /*0128*/ 	.word	0x00000028
        /*012c*/ 	.short	0x0100
        /*012e*/ 	.byte	0x05
	.zero		1


	//   ....[4]....
        /*0130*/ 	.word	0x000005f0
        /*0134*/ 	.word	0x000000ff
        /*0138*/ 	.word	0x00000010
        /*013c*/ 	.short	0x0100
        /*013e*/ 	.byte	0x05
	.zero		1


	//   ....[5]....
        /*0140*/ 	.word	0x00000600
        /*0144*/ 	.word	0x000000ff
        /*0148*/ 	.word	0x00000030
        /*014c*/ 	.short	0x0100
        /*014e*/ 	.byte	0x05
	.zero		1


	//   ....[6]....
        /*0150*/ 	.word	0x00000610
        /*0154*/ 	.word	0x000000ff
        /*0158*/ 	.word	0x00000018
        /*015c*/ 	.short	0x0100
        /*015e*/ 	.byte	0x05
	.zero		1


	//   ....[7]....
        /*0160*/ 	.word	0x00000620
        /*0164*/ 	.word	0x000000ff
        /*0168*/ 	.word	0x00000038
        /*016c*/ 	.short	0x0100
        /*016e*/ 	.byte	0x05
	.zero		1


	//   ....[8]....
        /*0170*/ 	.word	0x00000750
        /*0174*/ 	.word	0x000000ff
        /*0178*/ 	.word	0x00000040
        /*017c*/ 	.short	0x0100
        /*017e*/ 	.byte	0x07
	.zero		1


	//   ....[9]....
        /*0180*/ 	.word	0x00000760
        /*0184*/ 	.word	0x000000ff
        /*0188*/ 	.word	0x00000058
        /*018c*/ 	.short	0x0100
        /*018e*/ 	.byte	0x07
	.zero		1


	//   ....[10]....
        /*0190*/ 	.word	0x00000770
        /*0194*/ 	.word	0x000000ff
        /*0198*/ 	.word	0x00000048
        /*019c*/ 	.short	0x0100
        /*019e*/ 	.byte	0x07
	.zero		1


	//   ....[11]....
        /*01a0*/ 	.word	0x00000780
        /*01a4*/ 	.word	0x000000ff
        /*01a8*/ 	.word	0x00000060
        /*01ac*/ 	.short	0x0100
        /*01ae*/ 	.byte	0x07
	.zero		1


	//   ....[12]....
        /*01b0*/ 	.word	0x00000790
        /*01b4*/ 	.word	0x000000ff
        /*01b8*/ 	.word	0x00000050
        /*01bc*/ 	.short	0x0100
        /*01be*/ 	.byte	0x07
	.zero		1


	//   ....[13]....
        /*01c0*/ 	.word	0x000007a0
        /*01c4*/ 	.word	0x000000ff
        /*01c8*/ 	.word	0x00000068
        /*01cc*/ 	.short	0x0100
        /*01ce*/ 	.byte	0x07
	.zero		1


	//   ....[14]....
        /*01d0*/ 	.word	0x00000890
        /*01d4*/ 	.word	0x000000ff
        /*01d8*/ 	.word	0x00000070
        /*01dc*/ 	.short	0x0100
        /*01de*/ 	.byte	0x05
	.zero		1


	//   ....[15]....
        /*01e0*/ 	.word	0x000008a0
        /*01e4*/ 	.word	0x000000ff
        /*01e8*/ 	.word	0x00000078
        /*01ec*/ 	.short	0x0100
        /*01ee*/ 	.byte	0x05
	.zero		1


	//   ....[16]....
        /*01f0*/ 	.word	0x000009e0
        /*01f4*/ 	.word	0x000000ff
        /*01f8*/ 	.word	0x00000080
        /*01fc*/ 	.short	0x0100
        /*01fe*/ 	.byte	0x05
	.zero		1


	//   ....[17]....
        /*0200*/ 	.word	0x000009f0
        /*0204*/ 	.word	0x000000ff
        /*0208*/ 	.word	0x00000090
        /*020c*/ 	.short	0x0100
        /*020e*/ 	.byte	0x05
	.zero		1


	//   ....[18]....
        /*0210*/ 	.word	0x00000a00
        /*0214*/ 	.word	0x000000ff
        /*0218*/ 	.word	0x00000088
        /*021c*/ 	.short	0x0100
        /*021e*/ 	.byte	0x05
	.zero		1


	//   ....[19]....
        /*0220*/ 	.word	0x00000a10
        /*0224*/ 	.word	0x000000ff
        /*0228*/ 	.word	0x00000098
        /*022c*/ 	.short	0x0100
        /*022e*/ 	.byte	0x05
	.zero		1


	//   ....[20]....
        /*0230*/ 	.word	0x00000b40
        /*0234*/ 	.word	0x000000ff
        /*0238*/ 	.word	0x000000a0
        /*023c*/ 	.short	0x0100
        /*023e*/ 	.byte	0x07
	.zero		1


	//   ....[21]....
        /*0240*/ 	.word	0x00000b50
        /*0244*/ 	.word	0x000000ff
        /*0248*/ 	.word	0x000000c0
        /*024c*/ 	.short	0x0100
        /*024e*/ 	.byte	0x07
	.zero		1


	//   ....[22]....
        /*0250*/ 	.word	0x00000b60
        /*0254*/ 	.word	0x000000ff
        /*0258*/ 	.word	0x000000a8
        /*025c*/ 	.short	0x0100
        /*025e*/ 	.byte	0x07
	.zero		1


	//   ....[23]....
        /*0260*/ 	.word	0x00000b70
        /*0264*/ 	.word	0x000000ff
        /*0268*/ 	.word	0x000000c8
        /*026c*/ 	.short	0x0100
        /*026e*/ 	.byte	0x07
	.zero		1


	//   ....[24]....
        /*0270*/ 	.word	0x00000b80
        /*0274*/ 	.word	0x000000ff
        /*0278*/ 	.word	0x000000b0
        /*027c*/ 	.short	0x0100
        /*027e*/ 	.byte	0x07
	.zero		1


	//   ....[25]....
        /*0280*/ 	.word	0x00000b90
        /*0284*/ 	.word	0x000000ff
        /*0288*/ 	.word	0x000000d0
        /*028c*/ 	.short	0x0100
        /*028e*/ 	.byte	0x07
	.zero		1


	//   ....[26]....
        /*0290*/ 	.word	0x00000ba0
        /*0294*/ 	.word	0x000000ff
        /*0298*/ 	.word	0x000000b8
        /*029c*/ 	.short	0x0100
        /*029e*/ 	.byte	0x07
	.zero		1


	//   ....[27]....
        /*02a0*/ 	.word	0x00000bb0
        /*02a4*/ 	.word	0x000000ff
        /*02a8*/ 	.word	0x000000d8
        /*02ac*/ 	.short	0x0100
        /*02ae*/ 	.byte	0x07
	.zero		1


	//   ....[28]....
        /*02b0*/ 	.word	0x00000ca0
        /*02b4*/ 	.word	0x000000ff
        /*02b8*/ 	.word	0x000000e0
        /*02bc*/ 	.short	0x0100
        /*02be*/ 	.byte	0x05
	.zero		1


	//   ....[29]....
        /*02c0*/ 	.word	0x00000cb0
        /*02c4*/ 	.word	0x000000ff
        /*02c8*/ 	.word	0x000000f0
        /*02cc*/ 	.short	0x0100
        /*02ce*/ 	.byte	0x05
	.zero		1


	//   ....[30]....
        /*02d0*/ 	.word	0x00000cc0
        /*02d4*/ 	.word	0x000000ff
        /*02d8*/ 	.word	0x000000e8
        /*02dc*/ 	.short	0x0100
        /*02de*/ 	.byte	0x05
	.zero		1


	//   ....[31]....
        /*02e0*/ 	.word	0x00000cd0
        /*02e4*/ 	.word	0x000000ff
        /*02e8*/ 	.word	0x000000f8
        /*02ec*/ 	.short	0x0100
        /*02ee*/ 	.byte	0x05
	.zero		1


	//   ....[32]....
        /*02f0*/ 	.word	0x000015a0
        /*02f4*/ 	.word	0x00000002
        /*02f8*/ 	.word	0x000000f0
        /*02fc*/ 	.short	0x010a
        /*02fe*/ 	.byte	0xff
	.zero		1


	//   ....[33]....
        /*0300*/ 	.word	0x000015d0
        /*0304*/ 	.word	0x00000002
        /*0308*/ 	.word	0x000000e0
        /*030c*/ 	.short	0x0101
        /*030e*/ 	.byte	0xff
	.zero		1


	//   ....[34]....
        /*0310*/ 	.word	0x000016a0
        /*0314*/ 	.word	0x000000ff
        /*0318*/ 	.word	0x00000020
        /*031c*/ 	.short	0x010a
        /*031e*/ 	.byte	0x08
	.zero		1


	//   ....[35]....
        /*0320*/ 	.word	0x00001740
        /*0324*/ 	.word	0x000000ff
        /*0328*/ 	.word	0x00000020
        /*032c*/ 	.short	0x010a
        /*032e*/ 	.byte	0x21
	.zero		1


	//   ....[36]....
        /*0330*/ 	.word	0x00001890
        /*0334*/ 	.word	0x000000ff
        /*0338*/ 	.word	0x00000020
        /*033c*/ 	.short	0x010a
        /*033e*/ 	.byte	0x08
	.zero		1


	//   ....[37]....
        /*0340*/ 	.word	0x00001a60
        /*0344*/ 	.word	0x000000ff
        /*0348*/ 	.word	0x00000078
        /*034c*/ 	.short	0x0101
        /*034e*/ 	.byte	0x04
	.zero		1


	//   ....[38]....
        /*0350*/ 	.word	0x00001a80
        /*0354*/ 	.word	0x000000ff
        /*0358*/ 	.word	0x00000020
        /*035c*/ 	.short	0x010a
        /*035e*/ 	.byte	0x08
	.zero		1


	//   ....[39]....
        /*0360*/ 	.word	0x00001b00
        /*0364*/ 	.word	0x000000ff
        /*0368*/ 	.word	0x00000020
        /*036c*/ 	.short	0x010a
        /*036e*/ 	.byte	0x21
	.zero		1


	//   ....[40]....
        /*0370*/ 	.word	0x00001c50
        /*0374*/ 	.word	0x000000ff
        /*0378*/ 	.word	0x00000020
        /*037c*/ 	.short	0x010a
        /*037e*/ 	.byte	0x08
	.zero		1


	//   ....[41]....
        /*0380*/ 	.word	0x00001e30
        /*0384*/ 	.word	0x00000002
        /*0388*/ 	.word	0x00000080
        /*038c*/ 	.short	0x010a
        /*038e*/ 	.byte	0xff
	.zero		1


	//   ....[42]....
        /*0390*/ 	.word	0x00001ef0
        /*0394*/ 	.word	0x00000002
        /*0398*/ 	.word	0x00000000
        /*039c*/ 	.short	0x0101
        /*039e*/ 	.byte	0xff
	.zero		1


	//   ....[43]....
        /*03a0*/ 	.word	0x00002450
        /*03a4*/ 	.word	0x000000ff
        /*03a8*/ 	.word	0x00000000
        /*03ac*/ 	.short	0x010a
        /*03ae*/ 	.byte	0x05
	.zero		1


	//   ....[44]....
        /*03b0*/ 	.word	0x000024e0
        /*03b4*/ 	.word	0x000000ff
        /*03b8*/ 	.word	0x00000000
        /*03bc*/ 	.short	0x010a
        /*03be*/ 	.byte	0x05
	.zero		1


	//   ....[45]....
        /*03c0*/ 	.word	0x00002570
        /*03c4*/ 	.word	0x000000ff
        /*03c8*/ 	.word	0x00000000
        /*03cc*/ 	.short	0x010a
        /*03ce*/ 	.byte	0x05
	.zero		1


	//   ....[46]....
        /*03d0*/ 	.word	0x00002610
        /*03d4*/ 	.word	0x00000000
        /*03d8*/ 	.word	0x00000000
        /*03dc*/ 	.short	0x010a
        /*03de*/ 	.byte	0xff
	.zero		1


	//   ....[47]....
        /*03e0*/ 	.word	0x00002730
        /*03e4*/ 	.word	0x00000000
        /*03e8*/ 	.word	0x000000e0
        /*03ec*/ 	.short	0x010a
        /*03ee*/ 	.byte	0xff
	.zero		1


	//   ....[48]....
        /*03f0*/ 	.word	0x000027a0
        /*03f4*/ 	.word	0x00000000
        /*03f8*/ 	.word	0x00000000
        /*03fc*/ 	.short	0x0101
        /*03fe*/ 	.byte	0xff
	.zero		1


	//   ....[49]....
        /*0400*/ 	.word	0x000027c0
        /*0404*/ 	.word	0x000000ff
        /*0408*/ 	.word	0x00000090
        /*040c*/ 	.short	0x010a
        /*040e*/ 	.byte	0x05
	.zero		1


	//   ....[50]....
        /*0410*/ 	.word	0x000028e0
        /*0414*/ 	.word	0x00000000
        /*0418*/ 	.word	0x00000080
        /*041c*/ 	.short	0x010a
        /*041e*/ 	.byte	0xff
	.zero		1


	//   ....[51]....
        /*0420*/ 	.word	0x000029e0
        /*0424*/ 	.word	0x00000000
        /*0428*/ 	.word	0x00000000
        /*042c*/ 	.short	0x0101
        /*042e*/ 	.byte	0xff
	.zero		1


	//   ....[52]....
        /*0430*/ 	.word	0x00002a70
        /*0434*/ 	.word	0x000000ff
        /*0438*/ 	.word	0x00000090
        /*043c*/ 	.short	0x0106
        /*043e*/ 	.byte	0x05
	.zero		1


	//   ....[53]....
        /*0440*/ 	.word	0x00002a90
        /*0444*/ 	.word	0x000000ff
        /*0448*/ 	.word	0x00000090
        /*044c*/ 	.short	0x010a
        /*044e*/ 	.byte	0x05
	.zero		1


	//   ....[54]....
        /*0450*/ 	.word	0x00002b20
        /*0454*/ 	.word	0x000000ff
        /*0458*/ 	.word	0x00000090
        /*045c*/ 	.short	0x0106
        /*045e*/ 	.byte	0x04
	.zero		1


	//   ....[55]....
        /*0460*/ 	.word	0x00002b60
        /*0464*/ 	.word	0x00000000
        /*0468*/ 	.word	0x00000090
        /*046c*/ 	.short	0x010a
        /*046e*/ 	.byte	0xff
	.zero		1


	//   ....[56]....
        /*0470*/ 	.word	0x00003120
        /*0474*/ 	.word	0x00000000
        /*0478*/ 	.word	0x00000080
        /*047c*/ 	.short	0x010a
        /*047e*/ 	.byte	0xff
	.zero		1


	//   ....[57]....
        /*0480*/ 	.word	0x00003220
        /*0484*/ 	.word	0x00000003
        /*0488*/ 	.word	0x00000000
        /*048c*/ 	.short	0x0101
        /*048e*/ 	.byte	0xff
	.zero		1


	//   ....[58]....
        /*0490*/ 	.word	0x00003230
        /*0494*/ 	.word	0x000000ff
        /*0498*/ 	.word	0x00000000
        /*049c*/ 	.short	0x010a
        /*049e*/ 	.byte	0x07
	.zero		1


	//   ....[59]....
        /*04a0*/ 	.word	0x00003260
        /*04a4*/ 	.word	0x000000ff
        /*04a8*/ 	.word	0x000000c0
        /*04ac*/ 	.short	0x010a
        /*04ae*/ 	.byte	0x06
	.zero		1


	//   ....[60]....
        /*04b0*/ 	.word	0x00003330
        /*04b4*/ 	.word	0x000000ff
        /*04b8*/ 	.word	0x00000000
        /*04bc*/ 	.short	0x010a
        /*04be*/ 	.byte	0x0b
	.zero		1


	//   ....[61]....
        /*04c0*/ 	.word	0x00003460
        /*04c4*/ 	.word	0x000000ff
        /*04c8*/ 	.word	0x00000000
        /*04cc*/ 	.short	0x010a
        /*04ce*/ 	.byte	0x22
	.zero		1


	//   ....[62]....
        /*04d0*/ 	.word	0x00003840
        /*04d4*/ 	.word	0x000000ff
        /*04d8*/ 	.word	0x00000000
        /*04dc*/ 	.short	0x010a
        /*04de*/ 	.byte	0x06
	.zero		1


	//   ....[63]....
        /*04e0*/ 	.word	0x000038d0
        /*04e4*/ 	.word	0x000000ff
        /*04e8*/ 	.word	0x00000000
        /*04ec*/ 	.short	0x010a
        /*04ee*/ 	.byte	0x06
	.zero		1


	//   ....[64]....
        /*04f0*/ 	.word	0x00003960
        /*04f4*/ 	.word	0x000000ff
        /*04f8*/ 	.word	0x00000000
        /*04fc*/ 	.short	0x010a
        /*04fe*/ 	.byte	0x06
	.zero		1


	//   ....[65]....
        /*0500*/ 	.word	0x000039f0
        /*0504*/ 	.word	0x000000ff
        /*0508*/ 	.word	0x00000000
        /*050c*/ 	.short	0x010a
        /*050e*/ 	.byte	0x07
	.zero		1


	//   ....[66]....
        /*0510*/ 	.word	0x00003e30
        /*0514*/ 	.word	0x00000000
        /*0518*/ 	.word	0x00000080
        /*051c*/ 	.short	0x010a
        /*051e*/ 	.byte	0xff
	.zero		1


	//   ....[67]....
        /*0520*/ 	.word	0x00003ef0
        /*0524*/ 	.word	0x00000000
        /*0528*/ 	.word	0x00000000
        /*052c*/ 	.short	0x0101
        /*052e*/ 	.byte	0xff
	.zero		1


	//   ....[68]....
        /*0530*/ 	.word	0x00004210
        /*0534*/ 	.word	0x000000ff
        /*0538*/ 	.word	0x00000078
        /*053c*/ 	.short	0x010a
        /*053e*/ 	.byte	0x07
	.zero		1


	//   ....[69]....
        /*0540*/ 	.word	0x00004430
        /*0544*/ 	.word	0x000000ff
        /*0548*/ 	.word	0x00000058
        /*054c*/ 	.short	0x010a
        /*054e*/ 	.byte	0x0f
	.zero		1


	//   ....[70]....
        /*0550*/ 	.word	0x00004630
        /*0554*/ 	.word	0x000000ff
        /*0558*/ 	.word	0x00000040
        /*055c*/ 	.short	0x010b
        /*055e*/ 	.byte	0x0f
	.zero		1


	//   ....[71]....
        /*0560*/ 	.word	0x00004680
        /*0564*/ 	.word	0x000000ff
        /*0568*/ 	.word	0x00000000
        /*056c*/ 	.short	0x0101
        /*056e*/ 	.byte	0x10
	.zero		1


	//   ....[72]....
        /*0570*/ 	.word	0x000046c0
        /*0574*/ 	.word	0x000000ff
        /*0578*/ 	.word	0x00000058
        /*057c*/ 	.short	0x010a
        /*057e*/ 	.byte	0x0d
	.zero		1


	//   ....[73]....
        /*0580*/ 	.word	0x00004900
        /*0584*/ 	.word	0x000000ff
        /*0588*/ 	.word	0x00000040
        /*058c*/ 	.short	0x010b
        /*058e*/ 	.byte	0x0d
	.zero		1


	//   ....[74]....
        /*0590*/ 	.word	0x00004970
        /*0594*/ 	.word	0x000000ff
        /*0598*/ 	.word	0x00000000
        /*059c*/ 	.short	0x0101
        /*059e*/ 	.byte	0x0f
	.zero		1


	//   ....[75]....
        /*05a0*/ 	.word	0x000049c0
        /*05a4*/ 	.word	0x000000ff
        /*05a8*/ 	.word	0x00000000
        /*05ac*/ 	.short	0x010a
        /*05ae*/ 	.byte	0x04
	.zero		1


	//   ....[76]....
        /*05b0*/ 	.word	0x00004a50
        /*05b4*/ 	.word	0x000000ff
        /*05b8*/ 	.word	0x00000000
        /*05bc*/ 	.short	0x010a
        /*05be*/ 	.byte	0x04
	.zero		1


	//   ....[77]....
        /*05c0*/ 	.word	0x00004af0
        /*05c4*/ 	.word	0x00000000
        /*05c8*/ 	.word	0x00000000
        /*05cc*/ 	.short	0x010a
        /*05ce*/ 	.byte	0xff
	.zero		1


	//   ....[78]....
        /*05d0*/ 	.word	0x00004e30
        /*05d4*/ 	.word	0x00000000
        /*05d8*/ 	.word	0x00000080
        /*05dc*/ 	.short	0x010a
        /*05de*/ 	.byte	0xff
	.zero		1


	//   ....[79]....
        /*05e0*/ 	.word	0x00004f40
        /*05e4*/ 	.word	0x00000000
        /*05e8*/ 	.word	0x00000000
        /*05ec*/ 	.short	0x0101
        /*05ee*/ 	.byte	0xff
	.zero		1


	//   ....[80]....
        /*05f0*/ 	.word	0x000059e0
        /*05f4*/ 	.word	0x00000000
        /*05f8*/ 	.word	0x00000040
        /*05fc*/ 	.short	0x010a
        /*05fe*/ 	.byte	0xff
	.zero		1


	//   ....[81]....
        /*0600*/ 	.word	0x00005a50
        /*0604*/ 	.word	0x00000049
        /*0608*/ 	.word	0x000000a0
        /*060c*/ 	.short	0x010a
        /*060e*/ 	.byte	0xff
	.zero		1


	//   ....[82]....
        /*0610*/ 	.word	0x00005b40
        /*0614*/ 	.word	0x00000000
        /*0618*/ 	.word	0x00000040
        /*061c*/ 	.short	0x010a
        /*061e*/ 	.byte	0xff
	.zero		1


	//   ....[83]....
        /*0620*/ 	.word	0x00005c70
        /*0624*/ 	.word	0x00000049
        /*0628*/ 	.word	0x000000a0
        /*062c*/ 	.short	0x010a
        /*062e*/ 	.byte	0xff
	.zero		1


	//   ....[84]....
        /*0630*/ 	.word	0x00006780
        /*0634*/ 	.word	0x00000000
        /*0638*/ 	.word	0x00000000
        /*063c*/ 	.short	0x0101
        /*063e*/ 	.byte	0xff
	.zero		1


	//   ....[85]....
        /*0640*/ 	.word	0x00006790
        /*0644*/ 	.word	0x00000002
        /*0648*/ 	.word	0x00000040
        /*064c*/ 	.short	0x010a
        /*064e*/ 	.byte	0xff
	.zero		1


	//   ....[86]....
        /*0650*/ 	.word	0x00006860
        /*0654*/ 	.word	0x00000002
        /*0658*/ 	.word	0x00000040
        /*065c*/ 	.short	0x010a
        /*065e*/ 	.byte	0xff
	.zero		1


	//   ....[87]....
        /*0660*/ 	.word	0x00006bb0
        /*0664*/ 	.word	0x000000ff
        /*0668*/ 	.word	0x00000000
        /*066c*/ 	.short	0x0101
        /*066e*/ 	.byte	0x05
	.zero		1


	//   ....[88]....
        /*0670*/ 	.word	0x00007500
        /*0674*/ 	.word	0x00000000
        /*0678*/ 	.word	0x00000000
        /*067c*/ 	.short	0x0101
        /*067e*/ 	.byte	0xff
	.zero		1


	//   ....[89]....
        /*0680*/ 	.word	0x00007770
        /*0684*/ 	.word	0x000000ff
        /*0688*/ 	.word	0x00000000
        /*068c*/ 	.short	0x0101
        /*068e*/ 	.byte	0x04
	.zero		1


	//   ....[90]....
        /*0690*/ 	.word	0x00007790
        /*0694*/ 	.word	0x00000002
        /*0698*/ 	.word	0x000000f0
        /*069c*/ 	.short	0x010a
        /*069e*/ 	.byte	0xff
	.zero		1


	//   ....[91]....
        /*06a0*/ 	.word	0x000077f0
        /*06a4*/ 	.word	0x00000002
        /*06a8*/ 	.word	0x00000020
        /*06ac*/ 	.short	0x010a
        /*06ae*/ 	.byte	0xff
	.zero		1


	//   ....[92]....
        /*06b0*/ 	.word	0x00007850
        /*06b4*/ 	.word	0x00000002
        /*06b8*/ 	.word	0x00000020
        /*06bc*/ 	.short	0x010a
        /*06be*/ 	.byte	0xff
	.zero		1


	//   ....[93]....
        /*06c0*/ 	.word	0x000078a0
        /*06c4*/ 	.word	0x00000002
        /*06c8*/ 	.word	0x00000080
        /*06cc*/ 	.short	0x010a
        /*06ce*/ 	.byte	0xff
	.zero		1


	//   ....[94]....
        /*06d0*/ 	.word	0x00007900
        /*06d4*/ 	.word	0x00000000
        /*06d8*/ 	.word	0x00000000
        /*06dc*/ 	.short	0x010a
        /*06de*/ 	.byte	0xff
	.zero		1


	//   ....[95]....
        /*06e0*/ 	.word	0x00007960
        /*06e4*/ 	.word	0x00000000
        /*06e8*/ 	.word	0x00000000
        /*06ec*/ 	.short	0x010a
        /*06ee*/ 	.byte	0xff
	.zero		1


	//   ....[96]....
        /*06f0*/ 	.word	0x000079c0
        /*06f4*/ 	.word	0x00000000
        /*06f8*/ 	.word	0x00000000
        /*06fc*/ 	.short	0x010a
        /*06fe*/ 	.byte	0xff
	.zero		1


	//   ....[97]....
        /*0700*/ 	.word	0x00007a10
        /*0704*/ 	.word	0x00000000
        /*0708*/ 	.word	0x000000e0
        /*070c*/ 	.short	0x010a
        /*070e*/ 	.byte	0xff
	.zero		1


	//   ....[98]....
        /*0710*/ 	.word	0x00007a70
        /*0714*/ 	.word	0x00000000
        /*0718*/ 	.word	0x00000090
        /*071c*/ 	.short	0x010a
        /*071e*/ 	.byte	0xff
	.zero		1


	//   ....[99]....
        /*0720*/ 	.word	0x00007ac0
        /*0724*/ 	.word	0x00000000
        /*0728*/ 	.word	0x00000080
        /*072c*/ 	.short	0x010a
        /*072e*/ 	.byte	0xff
	.zero		1


	//   ....[100]....
        /*0730*/ 	.word	0x00007b20
        /*0734*/ 	.word	0x00000000
        /*0738*/ 	.word	0x00000090
        /*073c*/ 	.short	0x010a
        /*073e*/ 	.byte	0xff
	.zero		1


	//   ....[101]....
        /*0740*/ 	.word	0x00007b70
        /*0744*/ 	.word	0x00000000
        /*0748*/ 	.word	0x00000080
        /*074c*/ 	.short	0x010a
        /*074e*/ 	.byte	0xff
	.zero		1


	//   ....[102]....
        /*0750*/ 	.word	0x00007bd0
        /*0754*/ 	.word	0x00000002
        /*0758*/ 	.word	0x000000c0
        /*075c*/ 	.short	0x010a
        /*075e*/ 	.byte	0xff
	.zero		1


	//   ....[103]....
        /*0760*/ 	.word	0x00007c30
        /*0764*/ 	.word	0x00000000
        /*0768*/ 	.word	0x00000000
        /*076c*/ 	.short	0x010a
        /*076e*/ 	.byte	0xff
	.zero		1


	//   ....[104]....
        /*0770*/ 	.word	0x00007c90
        /*0774*/ 	.word	0x00000000
        /*0778*/ 	.word	0x00000000
        /*077c*/ 	.short	0x010a
        /*077e*/ 	.byte	0xff
	.zero		1


	//   ....[105]....
        /*0780*/ 	.word	0x00007cf0
        /*0784*/ 	.word	0x00000000
        /*0788*/ 	.word	0x00000000
        /*078c*/ 	.short	0x010a
        /*078e*/ 	.byte	0xff
	.zero		1


	//   ....[106]....
        /*0790*/ 	.word	0x00007d50
        /*0794*/ 	.word	0x00000000
        /*0798*/ 	.word	0x00000000
        /*079c*/ 	.short	0x010a
        /*079e*/ 	.byte	0xff
	.zero		1


	//   ....[107]....
        /*07a0*/ 	.word	0x00007db0
        /*07a4*/ 	.word	0x00000000
        /*07a8*/ 	.word	0x00000000
        /*07ac*/ 	.short	0x010a
        /*07ae*/ 	.byte	0xff
	.zero		1


	//   ....[108]....
        /*07b0*/ 	.word	0x00007e00
        /*07b4*/ 	.word	0x00000000
        /*07b8*/ 	.word	0x00000080
        /*07bc*/ 	.short	0x010a
        /*07be*/ 	.byte	0xff
	.zero		1


	//   ....[109]....
        /*07c0*/ 	.word	0x00007e60
        /*07c4*/ 	.word	0x00000000
        /*07c8*/ 	.word	0x00000078
        /*07cc*/ 	.short	0x010a
        /*07ce*/ 	.byte	0xff
	.zero		1


	//   ....[110]....
        /*07d0*/ 	.word	0x00007ec0
        /*07d4*/ 	.word	0x00000000
        /*07d8*/ 	.word	0x00000058
        /*07dc*/ 	.short	0x010a
        /*07de*/ 	.byte	0xff
	.zero		1


	//   ....[111]....
        /*07e0*/ 	.word	0x00007f20
        /*07e4*/ 	.word	0x00000000
        /*07e8*/ 	.word	0x00000058
        /*07ec*/ 	.short	0x010a
        /*07ee*/ 	.byte	0xff
	.zero		1


	//   ....[112]....
        /*07f0*/ 	.word	0x00007f80
        /*07f4*/ 	.word	0x00000000
        /*07f8*/ 	.word	0x00000000
        /*07fc*/ 	.short	0x010a
        /*07fe*/ 	.byte	0xff
	.zero		1


	//   ....[113]....
        /*0800*/ 	.word	0x00007fe0
        /*0804*/ 	.word	0x00000000
        /*0808*/ 	.word	0x00000000
        /*080c*/ 	.short	0x010a
        /*080e*/ 	.byte	0xff
	.zero		1


	//   ....[114]....
        /*0810*/ 	.word	0x00008030
        /*0814*/ 	.word	0x00000000
        /*0818*/ 	.word	0x00000080
        /*081c*/ 	.short	0x010a
        /*081e*/ 	.byte	0xff
	.zero		1


	//   ....[115]....
        /*0820*/ 	.word	0x00008080
        /*0824*/ 	.word	0x00000000
        /*0828*/ 	.word	0x00000040
        /*082c*/ 	.short	0x010a
        /*082e*/ 	.byte	0xff
	.zero		1


	//   ....[116]....
        /*0830*/ 	.word	0x000080d0
        /*0834*/ 	.word	0x00000049
        /*0838*/ 	.word	0x000000a0
        /*083c*/ 	.short	0x010a
        /*083e*/ 	.byte	0xff
	.zero		1


	//   ....[117]....
        /*0840*/ 	.word	0x00008120
        /*0844*/ 	.word	0x00000002
        /*0848*/ 	.word	0x00000040
        /*084c*/ 	.short	0x010a
        /*084e*/ 	.byte	0xff
	.zero		1


	//----- nvinfo : EIATTR_NUM_MBARRIERS
	.align		4
.L_47:
        /*0850*/ 	.byte	0x03, 0x38
        /*0852*/ 	.short	0x0020


	//----- nvinfo : EIATTR_EXIT_INSTR_OFFSETS
	.align		4
        /*0854*/ 	.byte	0x04, 0x1c
        /*0856*/ 	.short	(.L_49 - .L_48)


	//   ....[0]....
.L_48:
        /*0858*/ 	.word	0x00002640


	//   ....[1]....
        /*085c*/ 	.word	0x00002b30


	//   ....[2]....
        /*0860*/ 	.word	0x00002b90


	//   ....[3]....
        /*0864*/ 	.word	0x00003c50


	//   ....[4]....
        /*0868*/ 	.word	0x00004b20


	//   ....[5]....
        /*086c*/ 	.word	0x00004b60


	//   ....[6]....
        /*0870*/ 	.word	0x00007660


	//   ....[7]....
        /*0874*/ 	.word	0x000076e0


	//   ....[8]....
        /*0878*/ 	.word	0x00007710


	//   ....[9]....
        /*087c*/ 	.word	0x00007780


	//----- nvinfo : EIATTR_MAX_THREADS
	.align		4
.L_49:
        /*0880*/ 	.byte	0x04, 0x05
        /*0882*/ 	.short	(.L_51 - .L_50)
.L_50:
        /*0884*/ 	.word	0x00000100
        /*0888*/ 	.word	0x00000001
        /*088c*/ 	.word	0x00000001


	//----- nvinfo : EIATTR_CRS_STACK_SIZE
	.align		4
.L_51:
        /*0890*/ 	.byte	0x04, 0x1e
        /*0892*/ 	.short	(.L_53 - .L_52)
.L_52:
        /*0894*/ 	.word	0x00000000


	//----- nvinfo : EIATTR_CBANK_PARAM_SIZE
	.align		4
.L_53:
        /*0898*/ 	.byte	0x03, 0x19
        /*089a*/ 	.short	0x0800


	//----- nvinfo : EIATTR_PARAM_CBANK
	.align		4
        /*089c*/ 	.byte	0x04, 0x0a
        /*089e*/ 	.short	(.L_55 - .L_54)
	.align		4
.L_54:
        /*08a0*/ 	.word	index@(.nv.constant0._ZN7cutlass13device_kernelINS_4gemm6kernel13GemmUniversalIN4cute5tupleIJiiiiEEENS1_10collective13CollectiveMmaINS1_35MainloopSm100TmaUmmaWarpSpecializedILi4ELi2ELi4ENS5_IJNS4_1CILi1EEESB_SB_EEEEENS5_IJNSA_ILi128EEENSA_ILi64EEESE_EEENS_6half_tENS5_IJlSB_lEEESH_SI_NS4_8TiledMMAINS4_8MMA_AtomIJNS4_20SM100_MMA_F16BF16_SSISH_SH_fLi128ELi64ELNS4_4UMMA5MajorE0ELSN_0ELNSM_7ScaleInE0ELSO_0EEEEEENS4_6LayoutISC_NS5_IJNSA_ILi0EEESS_SS_EEEEENS5_IJNS4_10UnderscoreESV_SV_EEEEENS4_13SM90_TMA_LOADENS4_14ComposedLayoutINS4_7SwizzleILi3ELi4ELi3EEENS4_18smem_ptr_flag_bitsILi16EEENSR_INS5_IJNSA_ILi8EEESF_EEENS5_IJSF_SB_EEEEEEEvNS4_8identityESY_S18_vS19_EENS_8epilogue10collective18CollectiveEpilogueINS1B_23Sm100TmaWarpSpecializedILi3ELi2ELi32ELb1ELb0EEEJSG_NS5_IJNSR_ISE_SB_EENSR_INSA_ILi32EEESB_EEEEESH_SI_SH_SI_NS1B_6fusion15FusionCallbacksIS1F_NS1K_17LinearCombinationISH_fSH_fLNS_15FloatRoundStyleE2EEESG_S1J_JEEENS4_5SM1004TMEM4LOAD26SM100_TMEM_LOAD_32dp32b32xESY_NSZ_INS10_ILi2ELi4ELi3EEES13_NSR_INS5_IJS14_S1H_EEENS5_IJS1H_SB_EEEEEEENS4_39AutoVectorizingCopyWithAssumedAlignmentILi128EEENS4_14SM90_TMA_STOREES1Y_S20_S20_EEEvvEEEEvNT_6ParamsE)
        /*08a4*/ 	.short	0x0380
        /*08a6*/ 	.short	0x0800


	//----- nvinfo : EIATTR_SW_WAR
	.align		4
.L_55:
        /*08a8*/ 	.byte	0x04, 0x36
        /*08aa*/ 	.short	(.L_57 - .L_56)
.L_56:
        /*08ac*/ 	.word	0x00000008
.L_57:


//--------------------- .nv.callgraph             --------------------------
	.section	.nv.callgraph,"",@"SHT_CUDA_CALLGRAPH"
	.align	4
	.sectionentsize	8
	.align		4
        /*0000*/ 	.word	0x00000000
	.align		4
        /*0004*/ 	.word	0xffffffff
	.align		4
        /*0008*/ 	.word	index@(_ZN7cutlass13device_kernelINS_4gemm6kernel13GemmUniversalIN4cute5tupleIJiiiiEEENS1_10collective13CollectiveMmaINS1_35MainloopSm100TmaUmmaWarpSpecializedILi4ELi2ELi4ENS5_IJNS4_1CILi1EEESB_SB_EEEEENS5_IJNSA_ILi128EEENSA_ILi64EEESE_EEENS_6half_tENS5_IJlSB_lEEESH_SI_NS4_8TiledMMAINS4_8MMA_AtomIJNS4_20SM100_MMA_F16BF16_SSISH_SH_fLi128ELi64ELNS4_4UMMA5MajorE0ELSN_0ELNSM_7ScaleInE0ELSO_0EEEEEENS4_6LayoutISC_NS5_IJNSA_ILi0EEESS_SS_EEEEENS5_IJNS4_10UnderscoreESV_SV_EEEEENS4_13SM90_TMA_LOADENS4_14ComposedLayoutINS4_7SwizzleILi3ELi4ELi3EEENS4_18smem_ptr_flag_bitsILi16EEENSR_INS5_IJNSA_ILi8EEESF_EEENS5_IJSF_SB_EEEEEEEvNS4_8identityESY_S18_vS19_EENS_8epilogue10collective18CollectiveEpilogueINS1B_23Sm100TmaWarpSpecializedILi3ELi2ELi32ELb1ELb0EEEJSG_NS5_IJNSR_ISE_SB_EENSR_INSA_ILi32EEESB_EEEEESH_SI_SH_SI_NS1B_6fusion15FusionCallbacksIS1F_NS1K_17LinearCombinationISH_fSH_fLNS_15FloatRoundStyleE2EEESG_S1J_JEEENS4_5SM1004TMEM4LOAD26SM100_TMEM_LOAD_32dp32b32xESY_NSZ_INS10_ILi2ELi4ELi3EEES13_NSR_INS5_IJS14_S1H_EEENS5_IJS1H_SB_EEEEEEENS4_39AutoVectorizingCopyWithAssumedAlignmentILi128EEENS4_14SM90_TMA_STOREES1Y_S20_S20_EEEvvEEEEvNT_6ParamsE)
	.align		4
        /*000c*/ 	.word	index@(__assertfail)
	.align		4
        /*0010*/ 	.word	0x00000000
	.align		4
        /*0014*/ 	.word	0xfffffffe
	.align		4
        /*0018*/ 	.word	0x00000000
	.align		4
        /*001c*/ 	.word	0xfffffffd
	.align		4
        /*0020*/ 	.word	0x00000000
	.align		4
        /*0024*/ 	.word	0xfffffffc


//--------------------- .nv.constant4             --------------------------
	.section	.nv.constant4,"a",@progbits
	.align	8
	.align		8
.nv.constant4:
        /*0000*/ 	.dword	__assertfail
	.align		8
        /*0008*/ 	.dword	__unnamed_1
	.align		8
        /*0010*/ 	.dword	__unnamed_2
	.align		8
        /*0018*/ 	.dword	_ZN39_INTERNAL_719191d4_4_k_cu_9fbb2b4c_58534cuda3std3__45__cpo5beginE
	.align		8
        /*0020*/ 	.dword	_ZN39_INTERNAL_719191d4_4_k_cu_9fbb2b4c_58534cuda3std3__45__cpo3endE
	.align		8
        /*0028*/ 	.dword	_ZN39_INTERNAL_719191d4_4_k_cu_9fbb2b4c_58534cuda3std3__45__cpo6cbeginE
	.align		8
        /*0030*/ 	.dword	_ZN39_INTERNAL_719191d4_4_k_cu_9fbb2b4c_58534cuda3std3__45__cpo4cendE
	.align		8
        /*0038*/ 	.dword	_ZN39_INTERNAL_719191d4_4_k_cu_9fbb2b4c_58534cuda3std3__441_GLOBAL__N__719191d4_4_k_cu_9fbb2b4c_58536ignoreE
	.align		8
        /*0040*/ 	.dword	_ZN39_INTERNAL_719191d4_4_k_cu_9fbb2b4c_58534cuda3std3__419piecewise_constructE
	.align		8
        /*0048*/ 	.dword	_ZN39_INTERNAL_719191d4_4_k_cu_9fbb2b4c_58534cuda3std3__48in_placeE
	.align		8
        /*0050*/ 	.dword	_ZN39_INTERNAL_719191d4_4_k_cu_9fbb2b4c_58534cuda3std6ranges3__45__cpo4swapE
	.align		8
        /*0058*/ 	.dword	_ZN39_INTERNAL_719191d4_4_k_cu_9fbb2b4c_58534cuda3std6ranges3__45__cpo9iter_moveE
	.align		8
        /*0060*/ 	.dword	_ZN39_INTERNAL_719191d4_4_k_cu_9fbb2b4c_58534cute7productE
	.align		8
        /*0068*/ 	.dword	_ZN39_INTERNAL_719191d4_4_k_cu_9fbb2b4c_58534cute1_E
	.align		8
        /*0070*/ 	.dword	$str$25
	.align		8
        /*0078*/ 	.dword	$str$26
	.align		8
        /*0080*/ 	.dword	$str$27
	.align		8
        /*0088*/ 	.dword	$str$28


//--------------------- .text._ZN7cutlass13device_kernelINS_4gemm6kernel13GemmUniversalIN4cute5tupleIJiiiiEEENS1_10collective13CollectiveMmaINS1_35MainloopSm100TmaUmmaWarpSpecializedILi4ELi2ELi4ENS5_IJNS4_1CILi1EEESB_SB_EEEEENS5_IJNSA_ILi128EEENSA_ILi64EEESE_EEENS_6half_tENS5_IJlSB_lEEESH_SI_NS4_8TiledMMAINS4_8MMA_AtomIJNS4_20SM100_MMA_F16BF16_SSISH_SH_fLi128ELi64ELNS4_4UMMA5MajorE0ELSN_0ELNSM_7ScaleInE0ELSO_0EEEEEENS4_6LayoutISC_NS5_IJNSA_ILi0EEESS_SS_EEEEENS5_IJNS4_10UnderscoreESV_SV_EEEEENS4_13SM90_TMA_LOADENS4_14ComposedLayoutINS4_7SwizzleILi3ELi4ELi3EEENS4_18smem_ptr_flag_bitsILi16EEENSR_INS5_IJNSA_ILi8EEESF_EEENS5_IJSF_SB_EEEEEEEvNS4_8identityESY_S18_vS19_EENS_8epilogue10collective18CollectiveEpilogueINS1B_23Sm100TmaWarpSpecializedILi3ELi2ELi32ELb1ELb0EEEJSG_NS5_IJNSR_ISE_SB_EENSR_INSA_ILi32EEESB_EEEEESH_SI_SH_SI_NS1B_6fusion15FusionCallbacksIS1F_NS1K_17LinearCombinationISH_fSH_fLNS_15FloatRoundStyleE2EEESG_S1J_JEEENS4_5SM1004TMEM4LOAD26SM100_TMEM_LOAD_32dp32b32xESY_NSZ_INS10_ILi2ELi4ELi3EEES13_NSR_INS5_IJS14_S1H_EEENS5_IJS1H_SB_EEEEEEENS4_39AutoVectorizingCopyWithAssumedAlignmentILi128EEENS4_14SM90_TMA_STOREES1Y_S20_S20_EEEvvEEEEvNT_6ParamsE --------------------------
	.section	.text._ZN7cutlass13device_kernelINS_4gemm6kernel13GemmUniversalIN4cute5tupleIJiiiiEEENS1_10collective13CollectiveMmaINS1_35MainloopSm100TmaUmmaWarpSpecializedILi4ELi2ELi4ENS5_IJNS4_1CILi1EEESB_SB_EEEEENS5_IJNSA_ILi128EEENSA_ILi64EEESE_EEENS_6half_tENS5_IJlSB_lEEESH_SI_NS4_8TiledMMAINS4_8MMA_AtomIJNS4_20SM100_MMA_F16BF16_SSISH_SH_fLi128ELi64ELNS4_4UMMA5MajorE0ELSN_0ELNSM_7ScaleInE0ELSO_0EEEEEENS4_6LayoutISC_NS5_IJNSA_ILi0EEESS_SS_EEEEENS5_IJNS4_10UnderscoreESV_SV_EEEEENS4_13SM90_TMA_LOADENS4_14ComposedLayoutINS4_7SwizzleILi3ELi4ELi3EEENS4_18smem_ptr_flag_bitsILi16EEENSR_INS5_IJNSA_ILi8EEESF_EEENS5_IJSF_SB_EEEEEEEvNS4_8identityESY_S18_vS19_EENS_8epilogue10collective18CollectiveEpilogueINS1B_23Sm100TmaWarpSpecializedILi3ELi2ELi32ELb1ELb0EEEJSG_NS5_IJNSR_ISE_SB_EENSR_INSA_ILi32EEESB_EEEEESH_SI_SH_SI_NS1B_6fusion15FusionCallbacksIS1F_NS1K_17LinearCombinationISH_fSH_fLNS_15FloatRoundStyleE2EEESG_S1J_JEEENS4_5SM1004TMEM4LOAD26SM100_TMEM_LOAD_32dp32b32xESY_NSZ_INS10_ILi2ELi4ELi3EEES13_NSR_INS5_IJS14_S1H_EEENS5_IJS1H_SB_EEEEEEENS4_39AutoVectorizingCopyWithAssumedAlignmentILi128EEENS4_14SM90_TMA_STOREES1Y_S20_S20_EEEvvEEEEvNT_6ParamsE,"ax",@progbits
	.align	128
.text._ZN7cutlass13device_kernelINS_4gemm6kernel13GemmUniversalIN4cute5tupleIJiiiiEEENS1_10collective13CollectiveMmaINS1_35MainloopSm100TmaUmmaWarpSpecializedILi4ELi2ELi4ENS5_IJNS4_1CILi1EEESB_SB_EEEEENS5_IJNSA_ILi128EEENSA_ILi64EEESE_EEENS_6half_tENS5_IJlSB_lEEESH_SI_NS4_8TiledMMAINS4_8MMA_AtomIJNS4_20SM100_MMA_F16BF16_SSISH_SH_fLi128ELi64ELNS4_4UMMA5MajorE0ELSN_0ELNSM_7ScaleInE0ELSO_0EEEEEENS4_6LayoutISC_NS5_IJNSA_ILi0EEESS_SS_EEEEENS5_IJNS4_10UnderscoreESV_SV_EEEEENS4_13SM90_TMA_LOADENS4_14ComposedLayoutINS4_7SwizzleILi3ELi4ELi3EEENS4_18smem_ptr_flag_bitsILi16EEENSR_INS5_IJNSA_ILi8EEESF_EEENS5_IJSF_SB_EEEEEEEvNS4_8identityESY_S18_vS19_EENS_8epilogue10collective18CollectiveEpilogueINS1B_23Sm100TmaWarpSpecializedILi3ELi2ELi32ELb1ELb0EEEJSG_NS5_IJNSR_ISE_SB_EENSR_INSA_ILi32EEESB_EEEEESH_SI_SH_SI_NS1B_6fusion15FusionCallbacksIS1F_NS1K_17LinearCombinationISH_fSH_fLNS_15FloatRoundStyleE2EEESG_S1J_JEEENS4_5SM1004TMEM4LOAD26SM100_TMEM_LOAD_32dp32b32xESY_NSZ_INS10_ILi2ELi4ELi3EEES13_NSR_INS5_IJS14_S1H_EEENS5_IJS1H_SB_EEEEEEENS4_39AutoVectorizingCopyWithAssumedAlignmentILi128EEENS4_14SM90_TMA_STOREES1Y_S20_S20_EEEvvEEEEvNT_6ParamsE:
        .type           _ZN7cutlass13device_kernelINS_4gemm6kernel13GemmUniversalIN4cute5tupleIJiiiiEEENS1_10collective13CollectiveMmaINS1_35MainloopSm100TmaUmmaWarpSpecializedILi4ELi2ELi4ENS5_IJNS4_1CILi1EEESB_SB_EEEEENS5_IJNSA_ILi128EEENSA_ILi64EEESE_EEENS_6half_tENS5_IJlSB_lEEESH_SI_NS4_8TiledMMAINS4_8MMA_AtomIJNS4_20SM100_MMA_F16BF16_SSISH_SH_fLi128ELi64ELNS4_4UMMA5MajorE0ELSN_0ELNSM_7ScaleInE0ELSO_0EEEEEENS4_6LayoutISC_NS5_IJNSA_ILi0EEESS_SS_EEEEENS5_IJNS4_10UnderscoreESV_SV_EEEEENS4_13SM90_TMA_LOADENS4_14ComposedLayoutINS4_7SwizzleILi3ELi4ELi3EEENS4_18smem_ptr_flag_bitsILi16EEENSR_INS5_IJNSA_ILi8EEESF_EEENS5_IJSF_SB_EEEEEEEvNS4_8identityESY_S18_vS19_EENS_8epilogue10collective18CollectiveEpilogueINS1B_23Sm100TmaWarpSpecializedILi3ELi2ELi32ELb1ELb0EEEJSG_NS5_IJNSR_ISE_SB_EENSR_INSA_ILi32EEESB_EEEEESH_SI_SH_SI_NS1B_6fusion15FusionCallbacksIS1F_NS1K_17LinearCombinationISH_fSH_fLNS_15FloatRoundStyleE2EEESG_S1J_JEEENS4_5SM1004TMEM4LOAD26SM100_TMEM_LOAD_32dp32b32xESY_NSZ_INS10_ILi2ELi4ELi3EEES13_NSR_INS5_IJS14_S1H_EEENS5_IJS1H_SB_EEEEEEENS4_39AutoVectorizingCopyWithAssumedAlignmentILi128EEENS4_14SM90_TMA_STOREES1Y_S20_S20_EEEvvEEEEvNT_6ParamsE,@function
        .size           _ZN7cutlass13device_kernelINS_4gemm6kernel13GemmUniversalIN4cute5tupleIJiiiiEEENS1_10collective13CollectiveMmaINS1_35MainloopSm100TmaUmmaWarpSpecializedILi4ELi2ELi4ENS5_IJNS4_1CILi1EEESB_SB_EEEEENS5_IJNSA_ILi128EEENSA_ILi64EEESE_EEENS_6half_tENS5_IJlSB_lEEESH_SI_NS4_8TiledMMAINS4_8MMA_AtomIJNS4_20SM100_MMA_F16BF16_SSISH_SH_fLi128ELi64ELNS4_4UMMA5MajorE0ELSN_0ELNSM_7ScaleInE0ELSO_0EEEEEENS4_6LayoutISC_NS5_IJNSA_ILi0EEESS_SS_EEEEENS5_IJNS4_10UnderscoreESV_SV_EEEEENS4_13SM90_TMA_LOADENS4_14ComposedLayoutINS4_7SwizzleILi3ELi4ELi3EEENS4_18smem_ptr_flag_bitsILi16EEENSR_INS5_IJNSA_ILi8EEESF_EEENS5_IJSF_SB_EEEEEEEvNS4_8identityESY_S18_vS19_EENS_8epilogue10collective18CollectiveEpilogueINS1B_23Sm100TmaWarpSpecializedILi3ELi2ELi32ELb1ELb0EEEJSG_NS5_IJNSR_ISE_SB_EENSR_INSA_ILi32EEESB_EEEEESH_SI_SH_SI_NS1B_6fusion15FusionCallbacksIS1F_NS1K_17LinearCombinationISH_fSH_fLNS_15FloatRoundStyleE2EEESG_S1J_JEEENS4_5SM1004TMEM4LOAD26SM100_TMEM_LOAD_32dp32b32xESY_NSZ_INS10_ILi2ELi4ELi3EEES13_NSR_INS5_IJS14_S1H_EEENS5_IJS1H_SB_EEEEEEENS4_39AutoVectorizingCopyWithAssumedAlignmentILi128EEENS4_14SM90_TMA_STOREES1Y_S20_S20_EEEvvEEEEvNT_6ParamsE,(.L_x_154 - _ZN7cutlass13device_kernelINS_4gemm6kernel13GemmUniversalIN4cute5tupleIJiiiiEEENS1_10collective13CollectiveMmaINS1_35MainloopSm100TmaUmmaWarpSpecializedILi4ELi2ELi4ENS5_IJNS4_1CILi1EEESB_SB_EEEEENS5_IJNSA_ILi128EEENSA_ILi64EEESE_EEENS_6half_tENS5_IJlSB_lEEESH_SI_NS4_8TiledMMAINS4_8MMA_AtomIJNS4_20SM100_MMA_F16BF16_SSISH_SH_fLi128ELi64ELNS4_4UMMA5MajorE0ELSN_0ELNSM_7ScaleInE0ELSO_0EEEEEENS4_6LayoutISC_NS5_IJNSA_ILi0EEESS_SS_EEEEENS5_IJNS4_10UnderscoreESV_SV_EEEEENS4_13SM90_TMA_LOADENS4_14ComposedLayoutINS4_7SwizzleILi3ELi4ELi3EEENS4_18smem_ptr_flag_bitsILi16EEENSR_INS5_IJNSA_ILi8EEESF_EEENS5_IJSF_SB_EEEEEEEvNS4_8identityESY_S18_vS19_EENS_8epilogue10collective18CollectiveEpilogueINS1B_23Sm100TmaWarpSpecializedILi3ELi2ELi32ELb1ELb0EEEJSG_NS5_IJNSR_ISE_SB_EENSR_INSA_ILi32EEESB_EEEEESH_SI_SH_SI_NS1B_6fusion15FusionCallbacksIS1F_NS1K_17LinearCombinationISH_fSH_fLNS_15FloatRoundStyleE2EEESG_S1J_JEEENS4_5SM1004TMEM4LOAD26SM100_TMEM_LOAD_32dp32b32xESY_NSZ_INS10_ILi2ELi4ELi3EEES13_NSR_INS5_IJS14_S1H_EEENS5_IJS1H_SB_EEEEEEENS4_39AutoVectorizingCopyWithAssumedAlignmentILi128EEENS4_14SM90_TMA_STOREES1Y_S20_S20_EEEvvEEEEvNT_6ParamsE)
        .other          _ZN7cutlass13device_kernelINS_4gemm6kernel13GemmUniversalIN4cute5tupleIJiiiiEEENS1_10collective13CollectiveMmaINS1_35MainloopSm100TmaUmmaWarpSpecializedILi4ELi2ELi4ENS5_IJNS4_1CILi1EEESB_SB_EEEEENS5_IJNSA_ILi128EEENSA_ILi64EEESE_EEENS_6half_tENS5_IJlSB_lEEESH_SI_NS4_8TiledMMAINS4_8MMA_AtomIJNS4_20SM100_MMA_F16BF16_SSISH_SH_fLi128ELi64ELNS4_4UMMA5MajorE0ELSN_0ELNSM_7ScaleInE0ELSO_0EEEEEENS4_6LayoutISC_NS5_IJNSA_ILi0EEESS_SS_EEEEENS5_IJNS4_10UnderscoreESV_SV_EEEEENS4_13SM90_TMA_LOADENS4_14ComposedLayoutINS4_7SwizzleILi3ELi4ELi3EEENS4_18smem_ptr_flag_bitsILi16EEENSR_INS5_IJNSA_ILi8EEESF_EEENS5_IJSF_SB_EEEEEEEvNS4_8identityESY_S18_vS19_EENS_8epilogue10collective18CollectiveEpilogueINS1B_23Sm100TmaWarpSpecializedILi3ELi2ELi32ELb1ELb0EEEJSG_NS5_IJNSR_ISE_SB_EENSR_INSA_ILi32EEESB_EEEEESH_SI_SH_SI_NS1B_6fusion15FusionCallbacksIS1F_NS1K_17LinearCombinationISH_fSH_fLNS_15FloatRoundStyleE2EEESG_S1J_JEEENS4_5SM1004TMEM4LOAD26SM100_TMEM_LOAD_32dp32b32xESY_NSZ_INS10_ILi2ELi4ELi3EEES13_NSR_INS5_IJS14_S1H_EEENS5_IJS1H_SB_EEEEEEENS4_39AutoVectorizingCopyWithAssumedAlignmentILi128EEENS4_14SM90_TMA_STOREES1Y_S20_S20_EEEvvEEEEvNT_6ParamsE,@"STO_CUDA_ENTRY STV_DEFAULT"
_ZN7cutlass13device_kernelINS_4gemm6kernel13GemmUniversalIN4cute5tupleIJiiiiEEENS1_10collective13CollectiveMmaINS1_35MainloopSm100TmaUmmaWarpSpecializedILi4ELi2ELi4ENS5_IJNS4_1CILi1EEESB_SB_EEEEENS5_IJNSA_ILi128EEENSA_ILi64EEESE_EEENS_6half_tENS5_IJlSB_lEEESH_SI_NS4_8TiledMMAINS4_8MMA_AtomIJNS4_20SM100_MMA_F16BF16_SSISH_SH_fLi128ELi64ELNS4_4UMMA5MajorE0ELSN_0ELNSM_7ScaleInE0ELSO_0EEEEEENS4_6LayoutISC_NS5_IJNSA_ILi0EEESS_SS_EEEEENS5_IJNS4_10UnderscoreESV_SV_EEEEENS4_13SM90_TMA_LOADENS4_14ComposedLayoutINS4_7SwizzleILi3ELi4ELi3EEENS4_18smem_ptr_flag_bitsILi16EEENSR_INS5_IJNSA_ILi8EEESF_EEENS5_IJSF_SB_EEEEEEEvNS4_8identityESY_S18_vS19_EENS_8epilogue10collective18CollectiveEpilogueINS1B_23Sm100TmaWarpSpecializedILi3ELi2ELi32ELb1ELb0EEEJSG_NS5_IJNSR_ISE_SB_EENSR_INSA_ILi32EEESB_EEEEESH_SI_SH_SI_NS1B_6fusion15FusionCallbacksIS1F_NS1K_17LinearCombinationISH_fSH_fLNS_15FloatRoundStyleE2EEESG_S1J_JEEENS4_5SM1004TMEM4LOAD26SM100_TMEM_LOAD_32dp32b32xESY_NSZ_INS10_ILi2ELi4ELi3EEES13_NSR_INS5_IJS14_S1H_EEENS5_IJS1H_SB_EEEEEEENS4_39AutoVectorizingCopyWithAssumedAlignmentILi128EEENS4_14SM90_TMA_STOREES1Y_S20_S20_EEEvvEEEEvNT_6ParamsE:
[----:B------:R-:W1:Y:S01]  /*0000*/  LDC R1, c[0x0][0x37c] ;  /* 0x0000df00ff017b82 */ /* 0x000e620000000800 */
[----:B------:R-:W2:Y:S01]  /*0010*/  S2R R93, SR_TID.X ;  /* 0x00000000005d7919 */ /* 0x000ea20000002100 */
[----:B------:R-:W3:Y:S01]  /*0020*/  LDCU.64 UR4, c[0x0][0x890] ;  /* 0x00011200ff0477ac */ /* 0x000ee20008000a00 */
[----:B------:R-:W-:Y:S02]  /*0030*/  PRMT R88, RZ, 0x7610, R88 ;  /* 0x00007610ff587816 */ /* 0x000fe40000000058 */
[----:B------:R-:W-:Y:S01]  /*0040*/  ELECT P5, URZ, PT ;  /* 0x0000000000ff782f */ /* 0x000fe200038a0000 */
[----:B------:R-:W4:Y:S01]  /*0050*/  LDCU.64 UR46, c[0x0][0x358] ;  /* 0x00006b00ff2e77ac */ /* 0x000f220008000a00 */
[----:B---3--:R-:W-:-:S04]  /*0060*/  UISETP.NE.U32.AND UP0, UPT, UR4, URZ, UPT ;  /* 0x000000ff0400728c */ /* 0x008fc8000bf05070 */
[----:B------:R-:W-:Y:S01]  /*0070*/  UISETP.NE.AND.EX UP0, UPT, UR5, URZ, UPT, UP0 ;  /* 0x000000ff0500728c */ /* 0x000fe2000bf05300 */
[----:B--2---:R-:W-:-:S05]  /*0080*/  SHF.R.U32.HI R92, RZ, 0x5, R93 ;  /* 0x00000005ff5c7819 */ /* 0x004fca000001165d */
[----:B------:R-:W2:Y:S02]  /*0090*/  SHFL.IDX PT, R0, R92, RZ, 0x1f ;  /* 0x00001fff5c007589 */ /* 0x000ea400000e0000 */
[----:B--2---:R-:W-:Y:S01]  /*00a0*/  R2UR UR8, R0 ;  /* 0x00000000000872ca */ /* 0x004fe200000e0000 */
[----:B-1--4-:R-:W-:-:S14]  /*00b0*/  BRA.U UP0, `(.L_x_0) ;  /* 0x00000001002c7547 */ /* 0x012fdc000b800000 */
[----:B------:R-:W1:Y:S02]  /*00c0*/  LDCU.64 UR6, c[0x0][0x888] ;  /* 0x00011100ff0677ac */ /* 0x000e640008000a00 */
[----:B-1----:R-:W-:-:S04]  /*00d0*/  UISETP.NE.U32.AND UP0, UPT, UR6, URZ, UPT ;  /* 0x000000ff0600728c */ /* 0x002fc8000bf05070 */
[----:B------:R-:W-:-:S09]  /*00e0*/  UISETP.NE.AND.EX UP0, UPT, UR7, URZ, UPT, UP0 ;  /* 0x000000ff0700728c */ /* 0x000fd2000bf05300 */
[----:B------:R-:W-:Y:S05]  /*00f0*/  BRA.U !UP0, `(.L_x_1) ;  /* 0x0000000108107547 */ /* 0x000fea000b800000 */
[----:B------:R-:W1:Y:S02]  /*0100*/  LDC.64 R2, c[0x0][0x888] ;  /* 0x00022200ff027b82 */ /* 0x000e640000000a00 */
[----:B-1----:R1:W5:Y:S01]  /*0110*/  LDG.E R49, desc[UR46][R2.64] ;  /* 0x0000002e02317981 */ /* 0x002362000c1e1900 */
[----:B------:R-:W-:Y:S01]  /*0120*/  HFMA2 R88, -RZ, RZ, 0, 5.9604644775390625e-08 ;  /* 0x00000001ff587431 */ /* 0x000fe200000001ff */
[----:B------:R-:W-:Y:S05]  /*0130*/  BRA `(.L_x_0) ;  /* 0x00000000000c7947 */ /* 0x000fea0003800000 */
.L_x_1:
[----:B------:R-:W1:Y:S01]  /*0140*/  LDCU UR6, c[0x0][0x880] ;  /* 0x00011000ff0677ac */ /* 0x000e620008000800 */
[----:B------:R-:W-:Y:S01]  /*0150*/  HFMA2 R88, -RZ, RZ, 0, 5.9604644775390625e-08 ;  /* 0x00000001ff587431 */ /* 0x000fe200000001ff */
[----:B-1----:R-:W-:-:S07]  /*0160*/  MOV R49, UR6 ;  /* 0x0000000600317c02 */ /* 0x002fce0008000f00 */
.L_x_0:
[----:B------:R-:W2:Y:S02]  /*0170*/  LDCU.64 UR6, c[0x0][0x8b0] ;  /* 0x00011600ff0677ac */ /* 0x000ea40008000a00 */
[----:B--2---:R-:W-:-:S04]  /*0180*/  UISETP.NE.U32.AND UP0, UPT, UR6, URZ, UPT ;  /* 0x000000ff0600728c */ /* 0x004fc8000bf05070 */
[----:B------:R-:W-:-:S09]  /*0190*/  UISETP.NE.AND.EX UP0, UPT, UR7, URZ, UPT, UP0 ;  /* 0x000000ff0700728c */ /* 0x000fd2000bf05300 */
[----:B------:R-:W-:Y:S05]  /*01a0*/  BRA.U UP0, `(.L_x_2) ;  /* 0x0000000100247547 */ /* 0x000fea000b800000 */
[----:B------:R-:W2:Y:S02]  /*01b0*/  LDCU.64 UR6, c[0x0][0x8a8] ;  /* 0x00011500ff0677ac */ /* 0x000ea40008000a00 */
[----:B--2---:R-:W-:-:S04]  /*01c0*/  UISETP.NE.U32.AND UP0, UPT, UR6, URZ, UPT ;  /* 0x000000ff0600728c */ /* 0x004fc8000bf05070 */
[----:B------:R-:W-:-:S09]  /*01d0*/  UISETP.NE.AND.EX UP0, UPT, UR7, URZ, UPT, UP0 ;  /* 0x000000ff0700728c */ /* 0x000fd2000bf05300 */
[----:B------:R-:W-:Y:S05]  /*01e0*/  BRA.U !UP0, `(.L_x_3) ;  /* 0x00000001080c7547 */ /* 0x000fea000b800000 */
[----:B-1----:R-:W1:Y:S02]  /*01f0*/  LDC.64 R2, c[0x0][0x8a8] ;  /* 0x00022a00ff027b82 */ /* 0x002e640000000a00 */
[----:B-1----:R2:W5:Y:S01]  /*0200*/  LDG.E R47, desc[UR46][R2.64] ;  /* 0x0000002e022f7981 */ /* 0x002562000c1e1900 */
[----:B------:R-:W-:Y:S05]  /*0210*/  BRA `(.L_x_2) ;  /* 0x0000000000087947 */ /* 0x000fea0003800000 */
.L_x_3:
[----:B------:R-:W2:Y:S02]  /*0220*/  LDCU UR6, c[0x0][0x8a0] ;  /* 0x00011400ff0677ac */ /* 0x000ea40008000800 */
[----:B--2---:R-:W-:Y:S02]  /*0230*/  MOV R47, UR6 ;  /* 0x00000006002f7c02 */ /* 0x004fe40008000f00 */
.L_x_2:
[----:B------:R-:W-:Y:S01]  /*0240*/  IMAD.U32 R0, RZ, RZ, UR8 ;  /* 0x00000008ff007e24 */ /* 0x000fe2000f8e00ff */
[----:B------:R-:W-:Y:S04]  /*0250*/  BSSY.RECONVERGENT B0, `(.L_x_4) ;  /* 0x000000c000007945 */ /* 0x000fe80003800200 */
[C---:B------:R-:W-:Y:S02]  /*0260*/  ISETP.NE.OR P1, PT, R0.reuse, 0x1, !P5 ;  /* 0x000000010000780c */ /* 0x040fe40006f25670 */
[----:B------:R-:W-:-:S11]  /*0270*/  ISETP.NE.OR P0, PT, R0, 0x3, !P5 ;  /* 0x000000030000780c */ /* 0x000fd60006f05670 */
[----:B------:R-:W-:Y:S05]  /*0280*/  @P1 BRA `(.L_x_5) ;  /* 0x0000000000201947 */ /* 0x000fea0003800000 */
[----:B------:R-:W3:Y:S02]  /*0290*/  LDCU.64 UR6, c[0x0][0x348] ;  /* 0x00006900ff0677ac */ /* 0x000ee40008000a00 */
[----:B---3--:R-:W-:Y:S02]  /*02a0*/  UIADD3 UR10, UP1, UPT, UR6, 0x80, URZ ;  /* 0x00000080060a7890 */ /* 0x008fe4000ff3e0ff */
[----:B------:R-:W-:Y:S02]  /*02b0*/  UIADD3 UR6, UP0, UPT, UR6, 0x180, URZ ;  /* 0x0000018006067890 */ /* 0x000fe4000ff1e0ff */
[----:B------:R-:W-:Y:S02]  /*02c0*/  UIADD3.X UR11, UPT, UPT, URZ, UR7, URZ, UP1, !UPT ;  /* 0x00000007ff0b7290 */ /* 0x000fe40008ffe4ff */
[----:B------:R-:W-:-:S07]  /*02d0*/  UIADD3.X UR7, UPT, UPT, URZ, UR7, URZ, UP0, !UPT ;  /* 0x00000007ff077290 */ /* 0x000fce00087fe4ff */
[----:B------:R3:W-:Y:S02]  /*02e0*/  UTMACCTL.PF [UR10] ;  /* 0x000000000a0079b9 */ /* 0x0007e40008040000 */
[----:B------:R3:W-:Y:S02]  /*02f0*/  UTMACCTL.PF [UR6] ;  /* 0x00000000060079b9 */ /* 0x0007e40008040000 */
[----:B---3--:R-:W-:Y:S01]  /*0300*/  NOP ;  /* 0x0000000000007918 */ /* 0x008fe20000000000 */
.L_x_5:
[----:B------:R-:W-:Y:S05]  /*0310*/  BSYNC.RECONVERGENT B0 ;  /* 0x0000000000007941 */ /* 0x000fea0003800200 */
.L_x_4:
[----:B------:R-:W-:Y:S04]  /*0320*/  BSSY.RECONVERGENT B0, `(.L_x_6) ;  /* 0x000000a000007945 */ /* 0x000fe80003800200 */
        /* <DEDUP_REMOVED lines=9> */
.L_x_7:
[----:B------:R-:W-:Y:S05]  /*03c0*/  BSYNC.RECONVERGENT B0 ;  /* 0x0000000000007941 */ /* 0x000fea0003800200 */
.L_x_6:
[----:B------:R-:W3:Y:S01]  /*03d0*/  LDCU.64 UR6, c[0x0][0x888] ;  /* 0x00011100ff0677ac */ /* 0x000ee20008000a00 */
[----:B------:R-:W-:Y:S02]  /*03e0*/  UISETP.EQ.U32.AND UP1, UPT, UR4, URZ, UPT ;  /* 0x000000ff0400728c */ /* 0x000fe4000bf22070 */
[----:B------:R-:W-:Y:S02]  /*03f0*/  UPLOP3.LUT UP2, UPT, UPT, UPT, UPT, 0x80, 0x8 ;  /* 0x000000000008789c */ /* 0x000fe40003f4f070 */
[----:B---3--:R-:W-:-:S04]  /*0400*/  UISETP.NE.U32.AND UP0, UPT, UR6, URZ, UPT ;  /* 0x000000ff0600728c */ /* 0x008fc8000bf05070 */
[----:B------:R-:W-:-:S04]  /*0410*/  UISETP.NE.AND.EX UP0, UPT, UR7, URZ, UPT, UP0 ;  /* 0x000000ff0700728c */ /* 0x000fc8000bf05300 */
[----:B------:R-:W-:-:S04]  /*0420*/  UISETP.EQ.OR.EX UP3, UPT, UR5, URZ, !UP0, UP1 ;  /* 0x000000ff0500728c */ /* 0x000fc8000c762710 */
[----:B------:R-:W-:-:S05]  /*0430*/  UP2UR UR53, UPR, URZ, 0x8 ;  /* 0x00000008ff357883 */ /* 0x000fca0008000000 */
[----:B------:R-:W-:Y:S07]  /*0440*/  BRA.U !UP3, `(.L_x_8) ;  /* 0x000000010b207547 */ /* 0x000fee000b800000 */
[----:B------:R-:W-:Y:S01]  /*0450*/  UISETP.NE.U32.AND UP2, UPT, UR4, URZ, UPT ;  /* 0x000000ff0400728c */ /* 0x000fe2000bf45070 */
[----:B-----5:R-:W-:Y:S01]  /*0460*/  FSETP.NEU.AND P0, PT, R49, RZ, PT ;  /* 0x000000ff3100720b */ /* 0x020fe20003f0d000 */
[----:B------:R-:W-:Y:S02]  /*0470*/  USEL UR4, URZ, 0xffffffff, UP0 ;  /* 0xffffffffff047887 */ /* 0x000fe40008000000 */
[----:B------:R-:W-:-:S10]  /*0480*/  UISETP.NE.AND.EX UP2, UPT, UR5, URZ, UPT, UP2 ;  /* 0x000000ff0500728c */ /* 0x000fd4000bf45320 */
[----:B------:R-:W-:Y:S01]  /*0490*/  VOTEU.ANY UP1, P0 ;  /* 0x0000000000ff7886 */ /* 0x000fe20000020100 */
[----:B------:R-:W-:-:S04]  /*04a0*/  @!UP2 USEL UR4, URZ, 0xffffffff, UP1 ;  /* 0xffffffffff04a887 */ /* 0x000fc80008800000 */
[----:B------:R-:W-:-:S04]  /*04b0*/  ULOP3.LUT UR4, UR4, 0x1, URZ, 0xc0, !UPT ;  /* 0x0000000104047892 */ /* 0x000fc8000f8ec0ff */
[----:B------:R-:W-:-:S11]  /*04c0*/  UISETP.NE.U32.AND UP2, UPT, UR4, 0x1, UPT ;  /* 0x000000010400788c */ /* 0x000fd6000bf45070 */
.L_x_8:
[----:B-12---:R-:W1:Y:S01]  /*04d0*/  SHFL.IDX PT, R2, R92, RZ, 0x1f ;  /* 0x00001fff5c027589 */ /* 0x006e6200000e0000 */
[----:B------:R-:W-:-:S04]  /*04e0*/  UISETP.NE.AND UP1, UPT, UR8, 0x2, UPT ;  /* 0x000000020800788c */ /* 0x000fc8000bf25270 */
[----:B------:R-:W-:Y:S01]  /*04f0*/  USEL UR6, URZ, 0x1, UP1 ;  /* 0x00000001ff067887 */ /* 0x000fe20008800000 */
[----:B-1----:R-:W-:-:S13]  /*0500*/  ISETP.NE.AND P0, PT, R2, RZ, PT ;  /* 0x000000ff0200720c */ /* 0x002fda0003f05270 */
[----:B------:R-:W-:Y:S05]  /*0510*/  @P0 BRA `(.L_x_9) ;  /* 0x0000000000480947 */ /* 0x000fea0003800000 */
[----:B------:R-:W1:Y:S01]  /*0520*/  S2UR UR5, SR_CgaCtaId ;  /* 0x00000000000579c3 */ /* 0x000e620000008800 */
[----:B------:R-:W-:Y:S01]  /*0530*/  UMOV UR7, 0x400 ;  /* 0x0000040000077882 */ /* 0x000fe20000000000 */
[----:B------:R-:W-:Y:S01]  /*0540*/  UMOV UR4, 0x1 ;  /* 0x0000000100047882 */ /* 0x000fe20000000000 */
[----:B------:R-:W-:Y:S01]  /*0550*/  ELECT P0, URZ, PT ;  /* 0x0000000000ff782f */ /* 0x000fe20003800000 */
[----:B------:R-:W-:-:S04]  /*0560*/  UIADD3 UR10, UPT, UPT, -UR4, 0x100000, URZ ;  /* 0x00100000040a7890 */ /* 0x000fc8000fffe1ff */
[----:B------:R-:W-:Y:S02]  /*0570*/  USHF.L.U32 UR11, UR10, 0xb, URZ ;  /* 0x0000000b0a0b7899 */ /* 0x000fe400080006ff */
[----:B------:R-:W-:Y:S02]  /*0580*/  USHF.L.U32 UR10, UR10, 0x1, URZ ;  /* 0x000000010a0a7899 */ /* 0x000fe400080006ff */
[----:B-1----:R-:W-:Y:S01]  /*0590*/  ULEA UR5, UR5, UR7, 0x18 ;  /* 0x0000000705057291 */ /* 0x002fe2000f8ec0ff */
[----:B------:R-:W1:Y:S11]  /*05a0*/  FENCE.VIEW.ASYNC.S ;  /* 0x00000000000073c6 */ /* 0x000e760000000000 */
[----:B-1----:R1:W2:Y:S01]  /*05b0*/  SYNCS.EXCH.64 URZ, [UR5], UR10 ;  /* 0x0000000a05ff75b2 */ /* 0x0022a20008000100 */
[----:B------:R1:W3:Y:S01]  /*05c0*/  SYNCS.EXCH.64 URZ, [UR5+0x20], UR10 ;  /* 0x0000200a05ff75b2 */ /* 0x0002e20008000100 */
[----:B------:R1:W4:Y:S01]  /*05d0*/  SYNCS.EXCH.64 URZ, [UR5+0x8], UR10 ;  /* 0x0000080a05ff75b2 */ /* 0x0003220008000100 */
[----:B------:R1:W1:Y:S01]  /*05e0*/  SYNCS.EXCH.64 URZ, [UR5+0x28], UR10 ;  /* 0x0000280a05ff75b2 */ /* 0x0002620008000100 */
[----:B------:R1:W1:Y:S01]  /*05f0*/  SYNCS.EXCH.64 URZ, [UR5+0x10], UR10 ;  /* 0x0000100a05ff75b2 */ /* 0x0002620008000100 */
[----:B------:R1:W1:Y:S01]  /*0600*/  SYNCS.EXCH.64 URZ, [UR5+0x30], UR10 ;  /* 0x0000300a05ff75b2 */ /* 0x0002620008000100 */
[----:B------:R1:W1:Y:S01]  /*0610*/  SYNCS.EXCH.64 URZ, [UR5+0x18], UR10 ;  /* 0x0000180a05ff75b2 */ /* 0x0002620008000100 */
[----:B------:R1:W1:Y:S01]  /*0620*/  SYNCS.EXCH.64 URZ, [UR5+0x38], UR10 ;  /* 0x0000380a05ff75b2 */ /* 0x0002620008000100 */
[----:B------:R-:W-:Y:S01]  /*0630*/  NOP ;  /* 0x0000000000007918 */ /* 0x000fe20000000000 */
.L_x_9:
[----:B------:R-:W2:Y:S01]  /*0640*/  SHFL.IDX PT, R2, R92, RZ, 0x1f ;  /* 0x00001fff5c027589 */ /* 0x000ea200000e0000 */
[----:B------:R-:W-:Y:S01]  /*0650*/  NOP ;  /* 0x0000000000007918 */ /* 0x000fe20000000000 */
[----:B--2---:R-:W-:-:S13]  /*0660*/  ISETP.NE.AND P0, PT, R2, 0x1, PT ;  /* 0x000000010200780c */ /* 0x004fda0003f05270 */
[----:B------:R-:W-:Y:S05]  /*0670*/  @P0 BRA `(.L_x_10) ;  /* 0x0000000000500947 */ /* 0x000fea0003800000 */
[----:B------:R-:W2:Y:S01]  /*0680*/  S2UR UR7, SR_CgaCtaId ;  /* 0x00000000000779c3 */ /* 0x000ea20000008800 */
[----:B------:R-:W-:Y:S01]  /*0690*/  UMOV UR9, 0x400 ;  /* 0x0000040000097882 */ /* 0x000fe20000000000 */
[----:B-1----:R-:W-:Y:S01]  /*06a0*/  UMOV UR5, 0x20 ;  /* 0x0000002000057882 */ /* 0x002fe20000000000 */
[----:B------:R-:W-:Y:S01]  /*06b0*/  UMOV UR4, 0x80 ;  /* 0x0000008000047882 */ /* 0x000fe20000000000 */
[----:B------:R-:W-:-:S04]  /*06c0*/  UIADD3 UR10, UPT, UPT, -UR5, 0x100000, URZ ;  /* 0x00100000050a7890 */ /* 0x000fc8000fffe1ff */
[----:B------:R-:W-:Y:S02]  /*06d0*/  USHF.L.U32 UR11, UR10, 0xb, URZ ;  /* 0x0000000b0a0b7899 */ /* 0x000fe400080006ff */
[----:B------:R-:W-:Y:S02]  /*06e0*/  USHF.L.U32 UR10, UR10, 0x1, URZ ;  /* 0x000000010a0a7899 */ /* 0x000fe400080006ff */
[----:B------:R-:W-:-:S04]  /*06f0*/  UIADD3 UR4, UPT, UPT, -UR4, 0x100000, URZ ;  /* 0x0010000004047890 */ /* 0x000fc8000fffe1ff */
[----:B------:R-:W-:Y:S02]  /*0700*/  USHF.L.U32 UR5, UR4, 0xb, URZ ;  /* 0x0000000b04057899 */ /* 0x000fe400080006ff */
[----:B------:R-:W-:Y:S01]  /*0710*/  USHF.L.U32 UR4, UR4, 0x1, URZ ;  /* 0x0000000104047899 */ /* 0x000fe200080006ff */
[----:B------:R-:W-:Y:S01]  /*0720*/  ELECT P0, URZ, PT ;  /* 0x0000000000ff782f */ /* 0x000fe20003800000 */
[----:B--2---:R-:W-:Y:S01]  /*0730*/  ULEA UR7, UR7, UR9, 0x18 ;  /* 0x0000000907077291 */ /* 0x004fe2000f8ec0ff */
[----:B------:R-:W1:Y:S11]  /*0740*/  FENCE.VIEW.ASYNC.S ;  /* 0x00000000000073c6 */ /* 0x000e760000000000 */
[----:B-1----:R2:W1:Y:S01]  /*0750*/  SYNCS.EXCH.64 URZ, [UR7+0x40], UR10 ;  /* 0x0000400a07ff75b2 */ /* 0x0024620008000100 */
[----:B------:R2:W1:Y:S01]  /*0760*/  SYNCS.EXCH.64 URZ, [UR7+0x58], UR4 ;  /* 0x0000580407ff75b2 */ /* 0x0004620008000100 */
[----:B------:R2:W1:Y:S01]  /*0770*/  SYNCS.EXCH.64 URZ, [UR7+0x48], UR10 ;  /* 0x0000480a07ff75b2 */ /* 0x0004620008000100 */
[----:B------:R2:W1:Y:S01]  /*0780*/  SYNCS.EXCH.64 URZ, [UR7+0x60], UR4 ;  /* 0x0000600407ff75b2 */ /* 0x0004620008000100 */
[----:B------:R2:W1:Y:S01]  /*0790*/  SYNCS.EXCH.64 URZ, [UR7+0x50], UR10 ;  /* 0x0000500a07ff75b2 */ /* 0x0004620008000100 */
[----:B------:R2:W1:Y:S02]  /*07a0*/  SYNCS.EXCH.64 URZ, [UR7+0x68], UR4 ;  /* 0x0000680407ff75b2 */ /* 0x0004640008000100 */
[----:B--2---:R-:W-:Y:S01]  /*07b0*/  NOP ;  /* 0x0000000000007918 */ /* 0x004fe20000000000 */
.L_x_10:
[----:B------:R-:W2:Y:S01]  /*07c0*/  SHFL.IDX PT, R2, R92, RZ, 0x1f ;  /* 0x00001fff5c027589 */ /* 0x000ea200000e0000 */
[----:B------:R-:W-:Y:S01]  /*07d0*/  NOP ;  /* 0x0000000000007918 */ /* 0x000fe20000000000 */
[----:B--2---:R-:W-:-:S13]  /*07e0*/  ISETP.NE.AND P0, PT, R2, 0x3, PT ;  /* 0x000000030200780c */ /* 0x004fda0003f05270 */
[----:B------:R-:W-:Y:S05]  /*07f0*/  @P0 BRA `(.L_x_11) ;  /* 0x0000000000300947 */ /* 0x000fea0003800000 */
[----:B-1----:R-:W1:Y:S01]  /*0800*/  S2UR UR5, SR_CgaCtaId ;  /* 0x00000000000579c3 */ /* 0x002e620000008800 */
        /* <DEDUP_REMOVED lines=8> */
[----:B-1----:R2:W1:Y:S01]  /*0890*/  SYNCS.EXCH.64 URZ, [UR5+0x70], UR10 ;  /* 0x0000700a05ff75b2 */ /* 0x0024620008000100 */
[----:B------:R2:W1:Y:S02]  /*08a0*/  SYNCS.EXCH.64 URZ, [UR5+0x78], UR10 ;  /* 0x0000780a05ff75b2 */ /* 0x0004640008000100 */
[----:B--2---:R-:W-:Y:S01]  /*08b0*/  NOP ;  /* 0x0000000000007918 */ /* 0x004fe20000000000 */
.L_x_11:
[----:B------:R-:W2:Y:S01]  /*08c0*/  SHFL.IDX PT, R2, R92, RZ, 0x1f ;  /* 0x00001fff5c027589 */ /* 0x000ea200000e0000 */
[----:B------:R-:W-:Y:S01]  /*08d0*/  NOP ;  /* 0x0000000000007918 */ /* 0x000fe20000000000 */
[----:B--2---:R-:W-:-:S13]  /*08e0*/  ISETP.NE.AND P0, PT, R2, 0x4, PT ;  /* 0x000000040200780c */ /* 0x004fda0003f05270 */
[----:B------:R-:W-:Y:S05]  /*08f0*/  @P0 BRA `(.L_x_12) ;  /* 0x00000000004c0947 */ /* 0x000fea0003800000 */
[----:B-1----:R-:W1:Y:S01]  /*0900*/  S2UR UR5, SR_CgaCtaId ;  /* 0x00000000000579c3 */ /* 0x002e620000008800 */
[----:B------:R-:W-:Y:S01]  /*0910*/  UMOV UR9, 0x100 ;  /* 0x0000010000097882 */ /* 0x000fe20000000000 */
[----:B------:R-:W-:Y:S01]  /*0920*/  UMOV UR7, 0x400 ;  /* 0x0000040000077882 */ /* 0x000fe20000000000 */
[----:B------:R-:W-:Y:S01]  /*0930*/  USEL UR9, UR9, 0xe0, UP2 ;  /* 0x000000e009097887 */ /* 0x000fe20009000000 */
[----:B------:R-:W-:Y:S01]  /*0940*/  UMOV UR4, 0x1 ;  /* 0x0000000100047882 */ /* 0x000fe20000000000 */
[----:B------:R-:W-:Y:S01]  /*0950*/  ELECT P0, URZ, PT ;  /* 0x0000000000ff782f */ /* 0x000fe20003800000 */
[----:B------:R-:W-:-:S04]  /*0960*/  UIADD3 UR10, UPT, UPT, -UR4, 0x100000, URZ ;  /* 0x00100000040a7890 */ /* 0x000fc8000fffe1ff */
[----:B------:R-:W-:Y:S02]  /*0970*/  USHF.L.U32 UR11, UR10, 0xb, URZ ;  /* 0x0000000b0a0b7899 */ /* 0x000fe400080006ff */
[----:B------:R-:W-:Y:S02]  /*0980*/  USHF.L.U32 UR10, UR10, 0x1, URZ ;  /* 0x000000010a0a7899 */ /* 0x000fe400080006ff */
[----:B------:R-:W-:-:S04]  /*0990*/  UIADD3 UR12, UPT, UPT, -UR9, 0x100000, URZ ;  /* 0x00100000090c7890 */ /* 0x000fc8000fffe1ff */
[----:B------:R-:W-:Y:S02]  /*09a0*/  USHF.L.U32 UR13, UR12, 0xb, URZ ;  /* 0x0000000b0c0d7899 */ /* 0x000fe400080006ff */
[----:B------:R-:W-:Y:S02]  /*09b0*/  USHF.L.U32 UR12, UR12, 0x1, URZ ;  /* 0x000000010c0c7899 */ /* 0x000fe400080006ff */
[----:B-1----:R-:W-:Y:S01]  /*09c0*/  ULEA UR5, UR5, UR7, 0x18 ;  /* 0x0000000705057291 */ /* 0x002fe2000f8ec0ff */
[----:B------:R-:W1:Y:S11]  /*09d0*/  FENCE.VIEW.ASYNC.S ;  /* 0x00000000000073c6 */ /* 0x000e760000000000 */
[----:B-1----:R2:W1:Y:S01]  /*09e0*/  SYNCS.EXCH.64 URZ, [UR5+0x80], UR10 ;  /* 0x0000800a05ff75b2 */ /* 0x0024620008000100 */
[----:B------:R2:W1:Y:S01]  /*09f0*/  SYNCS.EXCH.64 URZ, [UR5+0x90], UR12 ;  /* 0x0000900c05ff75b2 */ /* 0x0004620008000100 */
[----:B------:R2:W1:Y:S01]  /*0a00*/  SYNCS.EXCH.64 URZ, [UR5+0x88], UR10 ;  /* 0x0000880a05ff75b2 */ /* 0x0004620008000100 */
[----:B------:R2:W1:Y:S02]  /*0a10*/  SYNCS.EXCH.64 URZ, [UR5+0x98], UR12 ;  /* 0x0000980c05ff75b2 */ /* 0x0004640008000100 */
[----:B--2---:R-:W-:Y:S01]  /*0a20*/  NOP ;  /* 0x0000000000007918 */ /* 0x004fe20000000000 */
.L_x_12:
        /* <DEDUP_REMOVED lines=22> */
[----:B------:R2:W1:Y:S01]  /*0b90*/  SYNCS.EXCH.64 URZ, [UR7+0xd0], UR4 ;  /* 0x0000d00407ff75b2 */ /* 0x0004620008000100 */
[----:B------:R2:W1:Y:S01]  /*0ba0*/  SYNCS.EXCH.64 URZ, [UR7+0xb8], UR10 ;  /* 0x0000b80a07ff75b2 */ /* 0x0004620008000100 */
[----:B------:R2:W1:Y:S02]  /*0bb0*/  SYNCS.EXCH.64 URZ, [UR7+0xd8], UR4 ;  /* 0x0000d80407ff75b2 */ /* 0x0004640008000100 */
[----:B--2---:R-:W-:Y:S01]  /*0bc0*/  NOP ;  /* 0x0000000000007918 */ /* 0x004fe20000000000 */
.L_x_13:
        /* <DEDUP_REMOVED lines=18> */
.L_x_14:
[----:B-1----:R-:W1:Y:S01]  /*0cf0*/  S2UR UR5, SR_CTAID.X ;  /* 0x00000000000579c3 */ /* 0x002e620000002500 */
[----:B------:R-:W-:-:S05]  /*0d00*/  CS2R.32 R87, SR_CgaSize ;  /* 0x0000000000577805 */ /* 0x000fca0000008a00 */
[----:B------:R-:W-:-:S05]  /*0d10*/  IMAD R87, R87, -0xa0, RZ ;  /* 0xffffff6057577824 */ /* 0x000fca00078e02ff */
[----:B------:R-:W-:-:S14]  /*0d20*/  R2UR UR9, R87 ;  /* 0x00000000570972ca */ /* 0x000fdc00000e0000 */
[----:B------:R-:W2:Y:S01]  /*0d30*/  LDCU UR9, c[0x0][UR9+0x2b0] ;  /* 0x00005600090977ac */ /* 0x000ea20008000800 */
[----:B------:R-:W-:Y:S01]  /*0d40*/  NOP ;  /* 0x0000000000007918 */ /* 0x000fe20000000000 */
[----:B------:R-:W-:-:S05]  /*0d50*/  CS2R.32 R87, SR_CgaSize ;  /* 0x0000000000577805 */ /* 0x000fca0000008a00 */
[----:B------:R-:W-:-:S05]  /*0d60*/  IMAD R87, R87, -0xa0, RZ ;  /* 0xffffff6057577824 */ /* 0x000fca00078e02ff */
[----:B------:R-:W-:-:S14]  /*0d70*/  R2UR UR7, R87 ;  /* 0x00000000570772ca */ /* 0x000fdc00000e0000 */
[----:B------:R-:W3:Y:S01]  /*0d80*/  LDCU UR7, c[0x0][UR7+0x2b4] ;  /* 0x00005680070777ac */ /* 0x000ee20008000800 */
[----:B------:R-:W4:Y:S08]  /*0d90*/  S2UR UR4, SR_CTAID.Y ;  /* 0x00000000000479c3 */ /* 0x000f300000002600 */
[----:B------:R-:W3:Y:S01]  /*0da0*/  LDC R10, c[0x0][0xb24] ;  /* 0x0002c900ff0a7b82 */ /* 0x000ee20000000800 */
[----:B-1----:R-:W-:-:S02]  /*0db0*/  I2FP.F32.U32 R87, UR5 ;  /* 0x0000000500577c45 */ /* 0x002fc40008201000 */
[----:B------:R-:W-:-:S05]  /*0dc0*/  CS2R.32 R3, SR_CgaSize ;  /* 0x0000000000037805 */ /* 0x000fca0000008a00 */
[----:B------:R-:W-:-:S06]  /*0dd0*/  IMAD R3, R3, -0xa0, RZ ;  /* 0xffffff6003037824 */ /* 0x000fcc00078e02ff */
[----:B------:R-:W1:Y:S01]  /*0de0*/  LDC R3, c[0x0][R3+0x2a0] ;  /* 0x0000a80003037b82 */ /* 0x000e620000000800 */
[----:B------:R-:W-:Y:S01]  /*0df0*/  MOV R15, UR5 ;  /* 0x00000005000f7c02 */ /* 0x000fe20008000f00 */
[----:B--2---:R-:W-:Y:S01]  /*0e00*/  FMUL R87, R87, UR9 ;  /* 0x0000000957577c20 */ /* 0x004fe20008400000 */
[----:B----4-:R-:W-:Y:S02]  /*0e10*/  I2FP.F32.U32 R86, UR4 ;  /* 0x0000000400567c45 */ /* 0x010fe40008201000 */
[----:B------:R-:W-:-:S05]  /*0e20*/  CS2R.32 R2, SR_CgaSize ;  /* 0x0000000000027805 */ /* 0x000fca0000008a00 */
[----:B------:R-:W-:-:S06]  /*0e30*/  IMAD R2, R2, -0xa0, RZ ;  /* 0xffffff6002027824 */ /* 0x000fcc00078e02ff */
[----:B------:R-:W2:Y:S01]  /*0e40*/  LDC R2, c[0x0][R2+0x2a4] ;  /* 0x0000a90002027b82 */ /* 0x000ea20000000800 */
[----:B------:R-:W-:Y:S01]  /*0e50*/  MOV R14, UR4 ;  /* 0x00000004000e7c02 */ /* 0x000fe20008000f00 */
[----:B------:R-:W4:Y:S01]  /*0e60*/  F2I.U32.TRUNC.NTZ R87, R87 ;  /* 0x0000005700577305 */ /* 0x000f22000020f000 */
[----:B---3--:R-:W-:-:S05]  /*0e70*/  FMUL R86, R86, UR7 ;  /* 0x0000000756567c20 */ /* 0x008fca0008400000 */
[----:B------:R-:W-:Y:S01]  /*0e80*/  BAR.SYNC.DEFER_BLOCKING 0x0 ;  /* 0x0000000000007b1d */ /* 0x000fe20000010000 */
[----:B------:R-:W-:-:S05]  /*0e90*/  ISETP.GE.AND P0, PT, R10, 0x1, PT ;  /* 0x000000010a00780c */ /* 0x000fca0003f06270 */
[----:B------:R-:W3:Y:S02]  /*0ea0*/  F2I.U32.TRUNC.NTZ R86, R86 ;  /* 0x0000005600567305 */ /* 0x000ee4000020f000 */
[----:B------:R-:W2:Y:S01]  /*0eb0*/  S2UR UR36, SR_CTAID.Z ;  /* 0x00000000002479c3 */ /* 0x000ea20000002700 */
[----:B----4-:R-:W-:-:S05]  /*0ec0*/  IADD3 R87, PT, PT, -R87, RZ, RZ ;  /* 0x000000ff57577210 */ /* 0x010fca0007ffe1ff */
[----:B-1----:R-:W-:Y:S01]  /*0ed0*/  IMAD R87, R3, R87, UR5 ;  /* 0x0000000503577e24 */ /* 0x002fe2000f8e0257 */
[----:B---3--:R-:W-:-:S05]  /*0ee0*/  IADD3 R86, PT, PT, -R86, RZ, RZ ;  /* 0x000000ff56567210 */ /* 0x008fca0007ffe1ff */
[----:B--2---:R-:W-:Y:S01]  /*0ef0*/  IMAD R86, R2, R86, UR4 ;  /* 0x0000000402567e24 */ /* 0x004fe2000f8e0256 */
[----:B------:R-:W-:Y:S06]  /*0f00*/  @!P0 BRA `(.L_x_15) ;  /* 0x0000000000b88947 */ /* 0x000fec0003800000 */
[----:B------:R-:W1:Y:S01]  /*0f10*/  LDC.64 R4, c[0x0][0xb18] ;  /* 0x0002c600ff047b82 */ /* 0x000e620000000a00 */
[----:B------:R-:W-:-:S07]  /*0f20*/  ISETP.NE.AND P0, PT, R10, 0x1, PT ;  /* 0x000000010a00780c */ /* 0x000fce0003f05270 */
[----:B------:R-:W2:Y:S08]  /*0f30*/  LDC R9, c[0x0][0xb0c] ;  /* 0x0002c300ff097b82 */ /* 0x000eb00000000800 */
[----:B------:R-:W3:Y:S08]  /*0f40*/  LDC R12, c[0x0][0x370] ;  /* 0x0000dc00ff0c7b82 */ /* 0x000ef00000000800 */
[----:B------:R-:W4:Y:S01]  /*0f50*/  LDC R11, c[0x0][0x374] ;  /* 0x0000dd00ff0b7b82 */ /* 0x000f220000000800 */
[----:B-1----:R-:W-:-:S07]  /*0f60*/  ISETP.NE.AND P1, PT, R4, 0x1, PT ;  /* 0x000000010400780c */ /* 0x002fce0003f25270 */
[----:B------:R-:W3:Y:S01]  /*0f70*/  LDC.64 R6, c[0x0][0xb10] ;  /* 0x0002c400ff067b82 */ /* 0x000ee20000000a00 */
[----:B--2---:R-:W-:-:S07]  /*0f80*/  ISETP.NE.AND P2, PT, R9, 0x1, PT ;  /* 0x000000010900780c */ /* 0x004fce0003f45270 */
[----:B------:R-:W1:Y:S08]  /*0f90*/  LDC R8, c[0x0][0xb20] ;  /* 0x0002c800ff087b82 */ /* 0x000e700000000800 */
[----:B------:R-:W2:Y:S01]  /*0fa0*/  LDC.64 R2, c[0x0][0xb28] ;  /* 0x0002ca00ff027b82 */ /* 0x000ea20000000a00 */
[----:B----4-:R-:W-:-:S04]  /*0fb0*/  IMAD.HI.U32 R13, R11, R5, RZ ;  /* 0x000000050b0d7227 */ /* 0x010fc800078e00ff */
[----:B------:R-:W-:-:S04]  /*0fc0*/  IMAD.HI.U32 R5, R14, R5, RZ ;  /* 0x000000050e057227 */ /* 0x000fc800078e00ff */
[----:B---3--:R-:W-:-:S05]  /*0fd0*/  IMAD.HI.U32 R16, R12, R6, RZ ;  /* 0x000000060c107227 */ /* 0x008fca00078e00ff */
[-C--:B------:R-:W-:Y:S01]  /*0fe0*/  @P2 SHF.R.U32.HI R12, RZ, R7.reuse, R16 ;  /* 0x00000007ff0c2219 */ /* 0x080fe20000011610 */
[----:B------:R-:W-:Y:S01]  /*0ff0*/  IMAD.HI.U32 R16, R15, R6, RZ ;  /* 0x000000060f107227 */ /* 0x000fe200078e00ff */
[-C--:B-1----:R-:W-:Y:S02]  /*1000*/  @P1 SHF.R.U32.HI R11, RZ, R8.reuse, R13 ;  /* 0x00000008ff0b1219 */ /* 0x082fe4000001160d */
[----:B------:R-:W-:Y:S02]  /*1010*/  SHF.R.U32.HI R5, RZ, R8, R5 ;  /* 0x00000008ff057219 */ /* 0x000fe40000011605 */
[----:B------:R-:W-:Y:S02]  /*1020*/  SHF.R.U32.HI R16, RZ, R7, R16 ;  /* 0x00000007ff107219 */ /* 0x000fe40000011610 */
[----:B------:R-:W-:Y:S01]  /*1030*/  SEL R5, R14, R5, !P1 ;  /* 0x000000050e057207 */ /* 0x000fe20004800000 */
[----:B--2---:R-:W-:Y:S01]  /*1040*/  IMAD.HI.U32 R13, R11, R2, RZ ;  /* 0x000000020b0d7227 */ /* 0x004fe200078e00ff */
[----:B------:R-:W-:-:S03]  /*1050*/  SEL R16, R15, R16, !P2 ;  /* 0x000000100f107207 */ /* 0x000fc60005000000 */
[----:B------:R-:W-:Y:S01]  /*1060*/  IMAD.HI.U32 R6, R12, R2, RZ ;  /* 0x000000020c067227 */ /* 0x000fe200078e00ff */
[----:B------:R-:W-:-:S04]  /*1070*/  @P0 SHF.R.U32.HI R11, RZ, R3, R13 ;  /* 0x00000003ff0b0219 */ /* 0x000fc8000001160d */
[----:B------:R-:W-:Y:S01]  /*1080*/  @P0 SHF.R.U32.HI R12, RZ, R3, R6 ;  /* 0x00000003ff0c0219 */ /* 0x000fe20000011606 */
[----:B------:R-:W-:-:S04]  /*1090*/  IMAD R11, R11, R10, RZ ;  /* 0x0000000a0b0b7224 */ /* 0x000fc800078e02ff */
[----:B------:R-:W-:Y:S01]  /*10a0*/  IMAD R6, R12, R10, RZ ;  /* 0x0000000a0c067224 */ /* 0x000fe200078e02ff */
[----:B------:R-:W-:-:S04]  /*10b0*/  ISETP.GE.AND P1, PT, R5, R11, PT ;  /* 0x0000000b0500720c */ /* 0x000fc80003f26270 */
[----:B------:R-:W-:Y:S01]  /*10c0*/  ISETP.GE.OR P1, PT, R16, R6, P1 ;  /* 0x000000061000720c */ /* 0x000fe20000f26670 */
[----:B------:R-:W-:-:S05]  /*10d0*/  IMAD.HI.U32 R6, R5, R2, RZ ;  /* 0x0000000205067227 */ /* 0x000fca00078e00ff */
[----:B------:R-:W-:-:S04]  /*10e0*/  SHF.R.U32.HI R6, RZ, R3, R6 ;  /* 0x00000003ff067219 */ /* 0x000fc80000011606 */
[----:B------:R-:W-:-:S03]  /*10f0*/  SEL R6, R5, R6, !P0 ;  /* 0x0000000605067207 */ /* 0x000fc60004000000 */
[----:B------:R-:W-:Y:S01]  /*1100*/  @!P1 IMAD.HI.U32 R7, R16, R2, RZ ;  /* 0x0000000210079227 */ /* 0x000fe200078e00ff */
[----:B------:R-:W-:-:S04]  /*1110*/  IADD3 R2, PT, PT, -R6, RZ, RZ ;  /* 0x000000ff06027210 */ /* 0x000fc80007ffe1ff */
[----:B------:R-:W-:Y:S01]  /*1120*/  @!P1 SHF.R.U32.HI R3, RZ, R3, R7 ;  /* 0x00000003ff039219 */ /* 0x000fe20000011607 */
[----:B------:R-:W-:Y:S01]  /*1130*/  IMAD R2, R10, R2, R5 ;  /* 0x000000020a027224 */ /* 0x000fe200078e0205 */
[----:B------:R-:W-:Y:S02]  /*1140*/  IADD3 R7, PT, PT, -R5, RZ, RZ ;  /* 0x000000ff05077210 */ /* 0x000fe40007ffe1ff */
[----:B------:R-:W-:-:S03]  /*1150*/  @!P1 SEL R3, R16, R3, !P0 ;  /* 0x0000000310039207 */ /* 0x000fc60004000000 */
[----:B------:R-:W-:Y:S02]  /*1160*/  IMAD R7, R4, R7, R14 ;  /* 0x0000000704077224 */ /* 0x000fe400078e020e */
[--C-:B------:R-:W-:Y:S02]  /*1170*/  @!P1 IMAD.IADD R6, R6, 0x1, -R3.reuse ;  /* 0x0000000106069824 */ /* 0x100fe400078e0a03 */
[----:B------:R-:W-:Y:S01]  /*1180*/  @!P1 IMAD R3, R2, R12, R3 ;  /* 0x0000000c02039224 */ /* 0x000fe200078e0203 */
[----:B------:R-:W-:Y:S01]  /*1190*/  IADD3 R2, PT, PT, -R16, RZ, RZ ;  /* 0x000000ff10027210 */ /* 0x000fe20007ffe1ff */
[----:B------:R-:W-:Y:S02]  /*11a0*/  @!P1 IMAD R5, R6, R10, R16 ;  /* 0x0000000a06059224 */ /* 0x000fe400078e0210 */
[----:B------:R-:W-:Y:S02]  /*11b0*/  @!P1 IMAD.MOV.U32 R16, RZ, RZ, R3 ;  /* 0x000000ffff109224 */ /* 0x000fe400078e0003 */
[----:B------:R-:W-:-:S02]  /*11c0*/  IMAD R2, R9, R2, R15 ;  /* 0x0000000209027224 */ /* 0x000fc400078e020f */
[----:B------:R-:W-:Y:S02]  /*11d0*/  IMAD R14, R5, R4, R7 ;  /* 0x00000004050e7224 */ /* 0x000fe400078e0207 */
[----:B------:R-:W-:Y:S02]  /*11e0*/  IMAD R15, R16, R9, R2 ;  /* 0x00000009100f7224 */ /* 0x000fe400078e0202 */
.L_x_15:
[----:B------:R-:W1:Y:S01]  /*11f0*/  LDCU UR4, c[0x0][0xb30] ;  /* 0x00016600ff0477ac */ /* 0x000e620008000800 */
[----:B------:R-:W2:Y:S08]  /*1200*/  S2UR UR37, SR_CgaCtaId ;  /* 0x00000000002579c3 */ /* 0x000eb00000008800 */
[----:B------:R-:W3:Y:S01]  /*1210*/  LDC R40, c[0x0][0xb24] ;  /* 0x0002c900ff287b82 */ /* 0x000ee20000000800 */
[----:B-1----:R-:W-:-:S09]  /*1220*/  UISETP.NE.AND UP1, UPT, UR4, 0x1, UPT ;  /* 0x000000010400788c */ /* 0x002fd2000bf25270 */
[----:B--2---:R-:W-:Y:S05]  /*1230*/  BRA.U UP1, `(.L_x_16) ;  /* 0x0000000101407547 */ /* 0x004fea000b800000 */
[----:B------:R-:W1:Y:S08]  /*1240*/  LDC.64 R4, c[0x0][0xb10] ;  /* 0x0002c400ff047b82 */ /* 0x000e700000000a00 */
[----:B------:R-:W2:Y:S08]  /*1250*/  LDC.64 R2, c[0x0][0xb18] ;  /* 0x0002c600ff027b82 */ /* 0x000eb00000000a00 */
[----:B------:R-:W4:Y:S08]  /*1260*/  LDC R6, c[0x0][0xb20] ;  /* 0x0002c800ff067b82 */ /* 0x000f300000000800 */
[----:B------:R-:W3:Y:S01]  /*1270*/  LDC R7, c[0x0][0xb0c] ;  /* 0x0002c300ff077b82 */ /* 0x000ee20000000800 */
[----:B-1----:R-:W-:-:S05]  /*1280*/  IMAD.HI.U32 R4, R15, R4, RZ ;  /* 0x000000040f047227 */ /* 0x002fca00078e00ff */
[----:B------:R-:W-:Y:S01]  /*1290*/  SHF.R.U32.HI R4, RZ, R5, R4 ;  /* 0x00000005ff047219 */ /* 0x000fe20000011604 */
[----:B--2---:R-:W-:Y:S01]  /*12a0*/  IMAD.HI.U32 R3, R14, R3, RZ ;  /* 0x000000030e037227 */ /* 0x004fe200078e00ff */
[----:B------:R-:W-:-:S04]  /*12b0*/  ISETP.NE.AND P0, PT, R2, 0x1, PT ;  /* 0x000000010200780c */ /* 0x000fc80003f05270 */
[----:B----4-:R-:W-:-:S04]  /*12c0*/  SHF.R.U32.HI R3, RZ, R6, R3 ;  /* 0x00000006ff037219 */ /* 0x010fc80000011603 */
[----:B------:R-:W-:Y:S02]  /*12d0*/  SEL R3, R14, R3, !P0 ;  /* 0x000000030e037207 */ /* 0x000fe40004000000 */
[----:B---3--:R-:W-:-:S04]  /*12e0*/  ISETP.NE.AND P1, PT, R7, 0x1, PT ;  /* 0x000000010700780c */ /* 0x008fc80003f25270 */
[----:B------:R-:W-:-:S05]  /*12f0*/  SEL R4, R15, R4, !P1 ;  /* 0x000000040f047207 */ /* 0x000fca0004800000 */
[----:B------:R-:W-:Y:S02]  /*1300*/  IMAD.IADD R5, R3, 0x1, -R4 ;  /* 0x0000000103057824 */ /* 0x000fe400078e0a04 */
[----:B------:R-:W-:Y:S02]  /*1310*/  IMAD.IADD R3, R4, 0x1, -R3 ;  /* 0x0000000104037824 */ /* 0x000fe400078e0a03 */
[----:B------:R-:W-:Y:S02]  /*1320*/  IMAD R15, R5, R7, R15 ;  /* 0x00000007050f7224 */ /* 0x000fe400078e020f */
[----:B------:R-:W-:-:S07]  /*1330*/  IMAD R14, R3, R2, R14 ;  /* 0x00000002030e7224 */ /* 0x000fce00078e020e */
.L_x_16:
[----:B------:R-:W-:Y:S01]  /*1340*/  BAR.SYNC.DEFER_BLOCKING 0x0 ;  /* 0x0000000000007b1d */ /* 0x000fe20000010000 */
[----:B------:R-:W-:Y:S01]  /*1350*/  UISETP.NE.AND UP1, UPT, UR8, 0x2, UPT ;  /* 0x000000020800788c */ /* 0x000fe2000bf25270 */
[----:B------:R-:W-:Y:S02]  /*1360*/  ISETP.NE.OR P5, PT, R0, 0x2, !P5 ;  /* 0x000000020000780c */ /* 0x000fe40006fa5670 */
[----:B------:R-:W-:-:S06]  /*1370*/  LOP3.LUT R2, R93, 0x1f, RZ, 0xc0, !PT ;  /* 0x0000001f5d027812 */ /* 0x000fcc00078ec0ff */
[----:B------:R-:W-:Y:S05]  /*1380*/  BRA.U UP1, `(.L_x_17) ;  /* 0x0000001101b47547 */ /* 0x000fea000b800000 */
[----:B------:R-:W1:Y:S01]  /*1390*/  LDCU UR13, c[0x0][0x38c] ;  /* 0x00007180ff0d77ac */ /* 0x000e620008000800 */
[----:B------:R-:W2:Y:S01]  /*13a0*/  LDC R8, c[0x0][0x370] ;  /* 0x0000dc00ff087b82 */ /* 0x000ea20000000800 */
[----:B------:R-:W-:Y:S01]  /*13b0*/  PLOP3.LUT P1, PT, PT, PT, UP2, 0x80, 0x8 ;  /* 0x000000000008781c */ /* 0x000fe20003f2f028 */
[----:B------:R-:W-:Y:S01]  /*13c0*/  IMAD.MOV.U32 R17, RZ, RZ, 0x1 ;  /* 0x00000001ff117424 */ /* 0x000fe200078e00ff */
[----:B------:R-:W-:Y:S01]  /*13d0*/  ISETP.EQ.OR P4, PT, R2, RZ, P5 ;  /* 0x000000ff0200720c */ /* 0x000fe20002f82670 */
[----:B------:R-:W-:Y:S01]  /*13e0*/  IMAD.MOV.U32 R16, RZ, RZ, RZ ;  /* 0x000000ffff107224 */ /* 0x000fe200078e00ff */
[----:B------:R-:W-:Y:S02]  /*13f0*/  PLOP3.LUT P1, PT, P1, PT, PT, 0x8, 0x80 ;  /* 0x000000000080781c */ /* 0x000fe40000f2e170 */
[----:B------:R-:W-:Y:S01]  /*1400*/  CS2R R12, SRZ ;  /* 0x00000000000c7805 */ /* 0x000fe2000001ff00 */
[----:B------:R-:W-:Y:S01]  /*1410*/  IMAD.MOV.U32 R11, RZ, RZ, 0x1 ;  /* 0x00000001ff0b7424 */ /* 0x000fe200078e00ff */
[----:B------:R-:W4:Y:S01]  /*1420*/  LDC R0, c[0x0][0x374] ;  /* 0x0000dd00ff007b82 */ /* 0x000f220000000800 */
[----:B------:R-:W2:Y:S01]  /*1430*/  LDCU.64 UR22, c[0x0][0x348] ;  /* 0x00006900ff1677ac */ /* 0x000ea20008000a00 */
[----:B------:R-:W-:Y:S01]  /*1440*/  UMOV UR6, URZ ;  /* 0x000000ff00067c82 */ /* 0x000fe20008000000 */
[----:B-1----:R-:W-:-:S04]  /*1450*/  UIADD3 UR5, UPT, UPT, UR13, 0x7f, URZ ;  /* 0x0000007f0d057890 */ /* 0x002fc8000fffe0ff */
[----:B------:R-:W-:-:S04]  /*1460*/  USHF.R.S32.HI UR4, URZ, 0x1f, UR5 ;  /* 0x0000001fff047899 */ /* 0x000fc80008011405 */
[----:B------:R-:W-:-:S04]  /*1470*/  ULEA.HI UR4, UR4, UR5, URZ, 0x7 ;  /* 0x0000000504047291 */ /* 0x000fc8000f8f38ff */
[----:B------:R-:W-:Y:S02]  /*1480*/  USHF.R.S32.HI UR15, URZ, 0x7, UR4 ;  /* 0x00000007ff0f7899 */ /* 0x000fe40008011404 */
[----:B------:R-:W-:Y:S02]  /*1490*/  UIADD3 UR4, UPT, UPT, UR13, -0x1, URZ ;  /* 0xffffffff0d047890 */ /* 0x000fe4000fffe0ff */
[----:B------:R-:W-:Y:S02]  /*14a0*/  UISETP.LT.U32.AND UP0, UPT, UR15, 0x4, UPT ;  /* 0x000000040f00788c */ /* 0x000fe4000bf01070 */
[----:B------:R-:W-:Y:S02]  /*14b0*/  UISETP.GE.U32.AND UP1, UPT, UR4, -0xff, UPT ;  /* 0xffffff010400788c */ /* 0x000fe4000bf26070 */
[----:B------:R-:W-:Y:S02]  /*14c0*/  USEL UR14, UR15, 0x4, UP0 ;  /* 0x000000040f0e7887 */ /* 0x000fe40008000000 */
[----:B------:R-:W-:-:S02]  /*14d0*/  UIADD3 UR13, UPT, UPT, UR13, 0xfe, URZ ;  /* 0x000000fe0d0d7890 */ /* 0x000fc4000fffe0ff */
[----:B------:R-:W-:Y:S02]  /*14e0*/  UIADD3 UR5, UPT, UPT, UR14, -0x1, URZ ;  /* 0xffffffff0e057890 */ /* 0x000fe4000fffe0ff */
[----:B------:R-:W-:-:S03]  /*14f0*/  UIADD3 UR7, UPT, UPT, UR15, -UR14, URZ ;  /* 0x8000000e0f077290 */ /* 0x000fc6000fffe0ff */
[----:B------:R-:W-:-:S04]  /*1500*/  @UP1 UIADD3 UR5, UPT, UPT, UR14, URZ, URZ ;  /* 0x000000ff0e051290 */ /* 0x000fc8000fffe0ff */
[----:B--2---:R-:W-:-:S12]  /*1510*/  UIADD3 UR5, UPT, UPT, UR5, 0x1, URZ ;  /* 0x0000000105057890 */ /* 0x004fd8000fffe0ff */
.L_x_35:
[----:B------:R-:W-:Y:S01]  /*1520*/  UISETP.NE.AND UP0, UPT, UR37, URZ, UPT ;  /* 0x000000ff2500728c */ /* 0x000fe2000bf05270 */
[----:B------:R-:W1:Y:S08]  /*1530*/  S2UR UR37, SR_CgaCtaId ;  /* 0x00000000002579c3 */ /* 0x000e700000008800 */
[----:B------:R-:W-:Y:S05]  /*1540*/  BRA.U UP0, `(.L_x_18) ;  /* 0x0000000100347547 */ /* 0x000fea000b800000 */
[----:B------:R-:W2:Y:S01]  /*1550*/  S2R R2, SR_CgaCtaId ;  /* 0x0000000000027919 */ /* 0x000ea20000008800 */
[----:B------:R-:W-:-:S04]  /*1560*/  MOV R3, 0x400 ;  /* 0x0000040000037802 */ /* 0x000fc80000000f00 */
[----:B--2---:R-:W-:Y:S02]  /*1570*/  LEA R2, R2, R3, 0x18 ;  /* 0x0000000302027211 */ /* 0x004fe400078ec0ff */
[----:B------:R-:W-:-:S03]  /*1580*/  SHF.L.U32 R3, R11, 0x1f, RZ ;  /* 0x0000001f0b037819 */ /* 0x000fc600000006ff */
[----:B------:R-:W-:-:S04]  /*1590*/  IMAD R2, R12, 0x8, R2 ;  /* 0x000000080c027824 */ /* 0x000fc800078e0202 */
[----:B------:R-:W2:Y:S02]  /*15a0*/  SYNCS.PHASECHK.TRANS64.TRYWAIT P0, [R2+URZ+0xf0], R3 ;  /* 0x0000f003020075a7 */ /* 0x000ea400080011ff */
[----:B--2---:R-:W-:Y:S05]  /*15b0*/  @!P0 BRA `(.L_x_19) ;  /* 0x0000006000748947 */ /* 0x004fea0003800000 */
.L_x_115:
[----:B------:R-:W-:Y:S01]  /*15c0*/  VIADD R12, R12, 0x1 ;  /* 0x000000010c0c7836 */ /* 0x000fe20000000000 */
[----:B------:R2:W-:Y:S04]  /*15d0*/  SYNCS.ARRIVE.TRANS64.A1T0 RZ, [R2+URZ+0xe0], RZ ;  /* 0x0000e0ff02ff79a7 */ /* 0x0005e800081000ff */
[----:B------:R-:W-:-:S04]  /*15e0*/  ISETP.NE.AND P0, PT, R12, 0x2, PT ;  /* 0x000000020c00780c */ /* 0x000fc80003f05270 */
[----:B------:R-:W-:Y:S02]  /*15f0*/  SEL R12, R12, RZ, P0 ;  /* 0x000000ff0c0c7207 */ /* 0x000fe40000000000 */
[----:B--2---:R-:W-:-:S04]  /*1600*/  SEL R2, RZ, 0x1, P0 ;  /* 0x00000001ff027807 */ /* 0x004fc80000000000 */
[----:B------:R-:W-:-:S07]  /*1610*/  LOP3.LUT R11, R11, R2, RZ, 0x3c, !PT ;  /* 0x000000020b0b7212 */ /* 0x000fce00078e3cff */
.L_x_18:
[----:B------:R-:W-:Y:S01]  /*1620*/  UMOV UR4, 0x400 ;  /* 0x0000040000047882 */ /* 0x000fe20000000000 */
[----:B------:R-:W-:Y:S01]  /*1630*/  SHF.L.U32 R2, R17, 0x1f, RZ ;  /* 0x0000001f11027819 */ /* 0x000fe200000006ff */
[----:B-1----:R-:W-:Y:S01]  /*1640*/  ULEA UR4, UR37, UR4, 0x18 ;  /* 0x0000000425047291 */ /* 0x002fe2000f8ec0ff */
[----:B------:R-:W-:Y:S01]  /*1650*/  R2UR UR35, R15 ;  /* 0x000000000f2372ca */ /* 0x000fe200000e0000 */
[----:B------:R-:W-:Y:S01]  /*1660*/  UISETP.GE.U32.AND UP0, UPT, UR13, 0xff, UPT ;  /* 0x000000ff0d00788c */ /* 0x000fe2000bf06070 */
[----:B------:R-:W-:Y:S01]  /*1670*/  R2UR UR19, R14 ;  /* 0x000000000e1372ca */ /* 0x000fe200000e0000 */
[----:B------:R-:W-:Y:S01]  /*1680*/  ULEA UR8, UR6, UR4, 0x3 ;  /* 0x0000000406087291 */ /* 0x000fe2000f8e18ff */
[----:B------:R-:W-:-:S08]  /*1690*/  UMOV UR29, URZ ;  /* 0x000000ff001d7c82 */ /* 0x000fd00008000000 */
[----:B------:R1:W2:Y:S01]  /*16a0*/  SYNCS.PHASECHK.TRANS64.TRYWAIT P0, [UR8+0x20], R2 ;  /* 0x00002002ff0075a7 */ /* 0x0002a20008001108 */
[----:B------:R-:W-:Y:S02]  /*16b0*/  USHF.L.U32 UR35, UR35, 0x7, URZ ;  /* 0x0000000723237899 */ /* 0x000fe400080006ff */
[----:B------:R-:W-:Y:S01]  /*16c0*/  USHF.L.U32 UR19, UR19, 0x6, URZ ;  /* 0x0000000613137899 */ /* 0x000fe200080006ff */
[----:B------:R-:W-:Y:S11]  /*16d0*/  BRA.U !UP0, `(.L_x_20) ;  /* 0x0000000108d87547 */ /* 0x000ff6000b800000 */
[----:B------:R-:W-:Y:S01]  /*16e0*/  UMOV UR21, URZ ;  /* 0x000000ff00157c82 */ /* 0x000fe20008000000 */
[----:B------:R-:W-:-:S05]  /*16f0*/  UMOV UR42, UR6 ;  /* 0x00000006002a7c82 */ /* 0x000fca0008000000 */
.L_x_25:
[----:B-1----:R-:W-:Y:S01]  /*1700*/  ULEA UR33, UR42, UR4, 0x3 ;  /* 0x000000042a217291 */ /* 0x002fe2000f8e18ff */
[----:B--2---:R-:W-:Y:S01]  /*1710*/  @!P5 MOV R3, 0xc000 ;  /* 0x0000c0000003d802 */ /* 0x004fe20000000f00 */
[----:B--2---:R-:W-:Y:S10]  /*1720*/  @P0 BRA `(.L_x_21) ;  /* 0x00000000000c0947 */ /* 0x004ff40003800000 */
[----:B------:R-:W-:-:S04]  /*1730*/  SHF.L.U32 R4, R17, 0x1f, RZ ;  /* 0x0000001f11047819 */ /* 0x000fc800000006ff */
[----:B------:R-:W2:Y:S02]  /*1740*/  SYNCS.PHASECHK.TRANS64.TRYWAIT P0, [UR33+0x20], R4 ;  /* 0x00002004ff0075a7 */ /* 0x000ea40008001121 */
[----:B--2---:R-:W-:Y:S05]  /*1750*/  @!P0 BRA `(.L_x_22) ;  /* 0x0000006000208947 */ /* 0x004fea0003800000 */
.L_x_21:
[----:B------:R2:W-:Y:S01]  /*1760*/  @!P5 SYNCS.ARRIVE.TRANS64 RZ, [UR33], R3 ;  /* 0x00000003ffffd9a7 */ /* 0x0005e20008000021 */
[----:B------:R-:W-:Y:S04]  /*1770*/  BSSY.RECONVERGENT B0, `(.L_x_23) ;  /* 0x0000003000007945 */ /* 0x000fe80003800200 */
[----:B------:R-:W-:Y:S05]  /*1780*/  @P4 BRA `(.L_x_24) ;  /* 0x0000000000044947 */ /* 0x000fea0003800000 */
[----:B------:R-:W-:Y:S05]  /*1790*/  BPT.TRAP 0x1 ;  /* 0x000000040000795c */ /* 0x000fea0000300000 */
.L_x_24:
[----:B------:R-:W-:Y:S05]  /*17a0*/  BSYNC.RECONVERGENT B0 ;  /* 0x0000000000007941 */ /* 0x000fea0003800200 */
.L_x_23:
[----:B------:R-:W-:Y:S02]  /*17b0*/  UIADD3 UR6, UPT, UPT, UR42, 0x1, URZ ;  /* 0x000000012a067890 */ /* 0x000fe4000fffe0ff */
[----:B------:R-:W-:Y:S02]  /*17c0*/  ULEA UR24, UR42, UR4, 0xf ;  /* 0x000000042a187291 */ /* 0x000fe4000f8e78ff */
[----:B------:R-:W-:Y:S02]  /*17d0*/  UISETP.NE.AND UP0, UPT, UR6, 0x4, UPT ;  /* 0x000000040600788c */ /* 0x000fe4000bf05270 */
[----:B------:R-:W-:Y:S02]  /*17e0*/  UIADD3 UR40, UP1, UPT, UR22, 0x80, URZ ;  /* 0x0000008016287890 */ /* 0x000fe4000ff3e0ff */
[----:B------:R-:W-:Y:S02]  /*17f0*/  USEL UR9, URZ, 0x1, UP0 ;  /* 0x00000001ff097887 */ /* 0x000fe40008000000 */
[----:B------:R-:W-:-:S02]  /*1800*/  USEL UR6, UR6, URZ, UP0 ;  /* 0x000000ff06067287 */ /* 0x000fc40008000000 */
[----:B------:R-:W-:Y:S02]  /*1810*/  USHF.L.U32 UR34, UR21, 0x7, URZ ;  /* 0x0000000715227899 */ /* 0x000fe400080006ff */
[----:B------:R-:W-:Y:S01]  /*1820*/  ULEA UR8, UR6, UR4, 0x3 ;  /* 0x0000000406087291 */ /* 0x000fe2000f8e18ff */
[----:B------:R-:W-:Y:S01]  /*1830*/  LOP3.LUT R17, R17, UR9, RZ, 0x3c, !PT ;  /* 0x0000000911117c12 */ /* 0x000fe2000f8e3cff */
[----:B------:R-:W-:Y:S02]  /*1840*/  UIADD3 UR38, UP0, UPT, UR22, 0x180, URZ ;  /* 0x0000018016267890 */ /* 0x000fe4000ff1e0ff */
[----:B------:R-:W-:Y:S01]  /*1850*/  UIADD3.X UR41, UPT, UPT, URZ, UR23, URZ, UP1, !UPT ;  /* 0x00000017ff297290 */ /* 0x000fe20008ffe4ff */
[----:B-1----:R-:W-:Y:S01]  /*1860*/  SHF.L.U32 R2, R17, 0x1f, RZ ;  /* 0x0000001f11027819 */ /* 0x002fe200000006ff */
[----:B------:R-:W-:Y:S02]  /*1870*/  UIADD3 UR32, UPT, UPT, UR24, 0x6400, URZ ;  /* 0x0000640018207890 */ /* 0x000fe4000fffe0ff */
[----:B------:R-:W-:Y:S01]  /*1880*/  UIADD3 UR26, UPT, UPT, UR34, 0x40, URZ ;  /* 0x00000040221a7890 */ /* 0x000fe2000fffe0ff */
[----:B------:R1:W1:Y:S01]  /*1890*/  SYNCS.PHASECHK.TRANS64.TRYWAIT P0, [UR8+0x20], R2 ;  /* 0x00002002ff0075a7 */ /* 0x0002620008001108 */
[----:B------:R-:W-:-:S02]  /*18a0*/  ULEA UR8, UR42, UR4, 0xe ;  /* 0x000000042a087291 */ /* 0x000fc4000f8e70ff */
[----:B------:R-:W-:Y:S02]  /*18b0*/  UIADD3 UR24, UPT, UPT, UR24, 0xa400, URZ ;  /* 0x0000a40018187890 */ /* 0x000fe4000fffe0ff */
[----:B------:R-:W-:Y:S02]  /*18c0*/  UIADD3.X UR39, UPT, UPT, URZ, UR23, URZ, UP0, !UPT ;  /* 0x00000017ff277290 */ /* 0x000fe400087fe4ff */
[----:B------:R-:W-:Y:S02]  /*18d0*/  UIADD3 UR16, UPT, UPT, UR8, 0x26400, URZ ;  /* 0x0002640008107890 */ /* 0x000fe4000fffe0ff */
[----:B------:R-:W-:Y:S01]  /*18e0*/  UIADD3 UR8, UPT, UPT, UR8, 0x28400, URZ ;  /* 0x0002840008087890 */ /* 0x000fe2000fffe0ff */
[----:B------:R-:W-:Y:S01]  /*18f0*/  UMOV UR30, 0x0 ;  /* 0x00000000001e7882 */ /* 0x000fe20000000000 */
[----:B------:R-:W-:Y:S01]  /*1900*/  UMOV UR31, 0x10000000 ;  /* 0x10000000001f7882 */ /* 0x000fe20000000000 */
[----:B------:R-:W-:Y:S01]  /*1910*/  UMOV UR25, UR33 ;  /* 0x0000002100197c82 */ /* 0x000fe20008000000 */
[----:B------:R-:W-:Y:S01]  /*1920*/  UMOV UR27, UR35 ;  /* 0x00000023001b7c82 */ /* 0x000fe20008000000 */
[----:B------:R-:W-:Y:S01]  /*1930*/  UMOV UR28, UR36 ;  /* 0x00000024001c7c82 */ /* 0x000fe20008000000 */
[----:B------:R-:W-:Y:S01]  /*1940*/  UMOV UR17, UR33 ;  /* 0x0000002100117c82 */ /* 0x000fe20008000000 */
[----:B------:R-:W-:Y:S01]  /*1950*/  UMOV UR20, UR36 ;  /* 0x0000002400147c82 */ /* 0x000fe20008000000 */
[----:B------:R-:W-:Y:S01]  /*1960*/  UMOV UR18, UR34 ;  /* 0x0000002200127c82 */ /* 0x000fe20008000000 */
[----:B------:R1:W-:Y:S01]  /*1970*/  UTMALDG.3D [UR32], [UR40], desc[UR30] ;  /* 0x00001e20280075b4 */ /* 0x0003e20008011000 */
[----:B------:R-:W-:Y:S01]  /*1980*/  UMOV UR11, UR19 ;  /* 0x00000013000b7c82 */ /* 0x000fe20008000000 */
[----:B------:R-:W-:Y:S01]  /*1990*/  UMOV UR12, UR36 ;  /* 0x00000024000c7c82 */ /* 0x000fe20008000000 */
[----:B------:R-:W-:Y:S01]  /*19a0*/  UMOV UR9, UR33 ;  /* 0x0000002100097c82 */ /* 0x000fe20008000000 */
[----:B------:R-:W-:Y:S01]  /*19b0*/  UMOV UR10, UR26 ;  /* 0x0000001a000a7c82 */ /* 0x000fe20008000000 */
[----:B------:R-:W-:Y:S01]  /*19c0*/  UIADD3 UR21, UPT, UPT, UR21, 0x1, URZ ;  /* 0x0000000115157890 */ /* 0x000fe2000fffe0ff */
[----:B------:R-:W-:Y:S01]  /*19d0*/  UMOV UR29, UR5 ;  /* 0x00000005001d7c82 */ /* 0x000fe20008000000 */
[----:B------:R1:W-:Y:S02]  /*19e0*/  UTMALDG.3D [UR24], [UR40], desc[UR30] ;  /* 0x00001e18280075b4 */ /* 0x0003e40008011000 */
[----:B------:R-:W-:Y:S01]  /*19f0*/  UISETP.NE.AND UP0, UPT, UR21, UR5, UPT ;  /* 0x000000051500728c */ /* 0x000fe2000bf05270 */
[----:B------:R-:W-:Y:S01]  /*1a00*/  UMOV UR42, UR6 ;  /* 0x00000006002a7c82 */ /* 0x000fe20008000000 */
[----:B------:R1:W-:Y:S01]  /*1a10*/  UTMALDG.3D [UR16], [UR38], desc[UR30] ;  /* 0x00001e10260075b4 */ /* 0x0003e20008011000 */
[----:B------:R1:W-:Y:S06]  /*1a20*/  UTMALDG.3D [UR8], [UR38], desc[UR30] ;  /* 0x00001e08260075b4 */ /* 0x0003ec0008011000 */
[----:B------:R-:W-:Y:S05]  /*1a30*/  BRA.U UP0, `(.L_x_25) ;  /* 0xfffffffd00307547 */ /* 0x000fea000b83ffff */
.L_x_20:
[----:B-1----:R-:W-:Y:S01]  /*1a40*/  ULEA UR8, UR6, UR4, 0x3 ;  /* 0x0000000406087291 */ /* 0x002fe2000f8e18ff */
[----:B------:R-:W-:Y:S01]  /*1a50*/  SHF.L.U32 R2, R17, 0x1f, RZ ;  /* 0x0000001f11027819 */ /* 0x000fe200000006ff */
[----:B------:R-:W-:Y:S01]  /*1a60*/  @!P1 SYNCS.ARRIVE.TRANS64.A1T0 RZ, [UR4+0x78], RZ ;  /* 0x000078ffffff99a7 */ /* 0x000fe20008100004 */
[----:B------:R-:W-:-:S06]  /*1a70*/  UISETP.GT.AND UP0, UPT, UR15, UR14, UPT ;  /* 0x0000000e0f00728c */ /* 0x000fcc000bf04270 */
[----:B--2---:R1:W2:Y:S03]  /*1a80*/  SYNCS.PHASECHK.TRANS64.TRYWAIT P0, [UR8+0x20], R2 ;  /* 0x00002002ff0075a7 */ /* 0x0042a60008001108 */
[----:B------:R-:W-:Y:S05]  /*1a90*/  BRA.U !UP0, `(.L_x_26) ;  /* 0x0000000108d47547 */ /* 0x000fea000b800000 */
[----:B------:R-:W-:Y:S01]  /*1aa0*/  UIADD3 UR21, UPT, UPT, UR7, UR29, URZ ;  /* 0x0000001d07157290 */ /* 0x000fe2000fffe0ff */
[----:B------:R-:W-:-:S11]  /*1ab0*/  UMOV UR42, UR6 ;  /* 0x00000006002a7c82 */ /* 0x000fd60008000000 */
.L_x_31:
[----:B-1----:R-:W-:Y:S01]  /*1ac0*/  ULEA UR33, UR42, UR4, 0x3 ;  /* 0x000000042a217291 */ /* 0x002fe2000f8e18ff */
[----:B--2---:R-:W-:Y:S01]  /*1ad0*/  @!P5 MOV R3, 0xc000 ;  /* 0x0000c0000003d802 */ /* 0x004fe20000000f00 */
[----:B--2---:R-:W-:Y:S10]  /*1ae0*/  @P0 BRA `(.L_x_27) ;  /* 0x00000000000c0947 */ /* 0x004ff40003800000 */
[----:B------:R-:W-:-:S04]  /*1af0*/  SHF.L.U32 R4, R17, 0x1f, RZ ;  /* 0x0000001f11047819 */ /* 0x000fc800000006ff */
[----:B------:R-:W2:Y:S02]  /*1b00*/  SYNCS.PHASECHK.TRANS64.TRYWAIT P0, [UR33+0x20], R4 ;  /* 0x00002004ff0075a7 */ /* 0x000ea40008001121 */
[----:B--2---:R-:W-:Y:S05]  /*1b10*/  @!P0 BRA `(.L_x_28) ;  /* 0x0000005c00488947 */ /* 0x004fea0003800000 */
.L_x_27:
[----:B------:R2:W-:Y:S01]  /*1b20*/  @!P5 SYNCS.ARRIVE.TRANS64 RZ, [UR33], R3 ;  /* 0x00000003ffffd9a7 */ /* 0x0005e20008000021 */
[----:B------:R-:W-:Y:S04]  /*1b30*/  BSSY.RECONVERGENT B0, `(.L_x_29) ;  /* 0x0000003000007945 */ /* 0x000fe80003800200 */
[----:B------:R-:W-:Y:S05]  /*1b40*/  @P4 BRA `(.L_x_30) ;  /* 0x0000000000044947 */ /* 0x000fea0003800000 */
[----:B------:R-:W-:Y:S05]  /*1b50*/  BPT.TRAP 0x1 ;  /* 0x000000040000795c */ /* 0x000fea0000300000 */
.L_x_30:
[----:B------:R-:W-:Y:S05]  /*1b60*/  BSYNC.RECONVERGENT B0 ;  /* 0x0000000000007941 */ /* 0x000fea0003800200 */
.L_x_29:
        /* <DEDUP_REMOVED lines=32> */
[----:B------:R-:W-:Y:S01]  /*1d70*/  UMOV UR10, UR26 ;  /* 0x0000001a000a7c82 */ /* 0x000fe20008000000 */
[----:B------:R-:W-:Y:S01]  /*1d80*/  UIADD3 UR29, UPT, UPT, UR29, 0x1, URZ ;  /* 0x000000011d1d7890 */ /* 0x000fe2000fffe0ff */
[----:B------:R1:W-:Y:S01]  /*1d90*/  UTMALDG.3D [UR24], [UR40], desc[UR30] ;  /* 0x00001e18280075b4 */ /* 0x0003e20008011000 */
[----:B------:R-:W-:-:S02]  /*1da0*/  UMOV UR42, UR6 ;  /* 0x00000006002a7c82 */ /* 0x000fc40008000000 */
[----:B------:R-:W-:Y:S01]  /*1db0*/  UISETP.NE.AND UP0, UPT, UR29, UR21, UPT ;  /* 0x000000151d00728c */ /* 0x000fe2000bf05270 */
[----:B------:R1:W-:Y:S01]  /*1dc0*/  UTMALDG.3D [UR16], [UR38], desc[UR30] ;  /* 0x00001e10260075b4 */ /* 0x0003e20008011000 */
[----:B------:R1:W-:Y:S07]  /*1dd0*/  UTMALDG.3D [UR8], [UR38], desc[UR30] ;  /* 0x00001e08260075b4 */ /* 0x0003ee0008011000 */
[----:B------:R-:W-:Y:S05]  /*1de0*/  BRA.U UP0, `(.L_x_31) ;  /* 0xfffffffd00347547 */ /* 0x000fea000b83ffff */
.L_x_26:
[C---:B-1----:R-:W-:Y:S01]  /*1df0*/  LEA R2, R16.reuse, UR4, 0x3 ;  /* 0x0000000410027c11 */ /* 0x042fe2000f8e18ff */
[----:B------:R-:W-:Y:S01]  /*1e00*/  NOP ;  /* 0x0000000000007918 */ /* 0x000fe20000000000 */
[----:B--2---:R-:W-:Y:S02]  /*1e10*/  SHF.L.U32 R3, R13, 0x1f, RZ ;  /* 0x0000001f0d037819 */ /* 0x004fe400000006ff */
[----:B------:R-:W-:Y:S02]  /*1e20*/  LEA R4, R16, UR4, 0x4 ;  /* 0x0000000410047c11 */ /* 0x000fe4000f8e20ff */
[----:B------:R-:W1:Y:S02]  /*1e30*/  SYNCS.PHASECHK.TRANS64.TRYWAIT P0, [R2+URZ+0x80], R3 ;  /* 0x00008003020075a7 */ /* 0x000e6400080011ff */
[----:B-1----:R-:W-:Y:S05]  /*1e40*/  @!P0 BRA `(.L_x_32) ;  /* 0x0000005800948947 */ /* 0x002fea0003800000 */
.L_x_118:
[----:B------:R-:W2:Y:S01]  /*1e50*/  LDS.128 R4, [R4+0x110] ;  /* 0x0001100004047984 */ /* 0x000ea20000000c00 */
[----:B---3--:R-:W-:Y:S01]  /*1e60*/  ISETP.GE.AND P0, PT, R40, 0x1, PT ;  /* 0x000000012800780c */ /* 0x008fe20003f06270 */
[----:B-1----:R-:W-:Y:S01]  /*1e70*/  VIADD R2, R2, 0x90 ;  /* 0x0000009002027836 */ /* 0x002fe20000000000 */
[----:B------:R-:W-:Y:S01]  /*1e80*/  @!PT LDS RZ, [RZ] ;  /* 0x00000000fffff984 */ /* 0x000fe20000000800 */
[----:B------:R-:W-:Y:S01]  /*1e90*/  @!PT LDS RZ, [RZ] ;  /* 0x00000000fffff984 */ /* 0x000fe20000000800 */
[----:B------:R-:W-:Y:S01]  /*1ea0*/  @!PT LDS RZ, [RZ] ;  /* 0x00000000fffff984 */ /* 0x000fe20000000800 */
[----:B------:R-:W-:Y:S01]  /*1eb0*/  @!PT LDS RZ, [RZ] ;  /* 0x00000000fffff984 */ /* 0x000fe20000000800 */
[----:B------:R1:W-:Y:S06]  /*1ec0*/  MEMBAR.ALL.CTA ;  /* 0x0000000000007992 */ /* 0x0003ec0000008000 */
[----:B-1----:R-:W1:Y:S01]  /*1ed0*/  FENCE.VIEW.ASYNC.S ;  /* 0x00000000000073c6 */ /* 0x002e620000000000 */
[----:B------:R-:W-:-:S04]  /*1ee0*/  PRMT R2, RZ, 0x654, R2 ;  /* 0x00000654ff027816 */ /* 0x000fc80000000002 */
[----:B-1----:R1:W-:Y:S01]  /*1ef0*/  SYNCS.ARRIVE.TRANS64.RED.A1T0 RZ, [R2+URZ], RZ ;  /* 0x000000ff02ff79a7 */ /* 0x0023e200081004ff */
[----:B--2---:R-:W-:-:S13]  /*1f00*/  LOP3.LUT P2, RZ, R6, 0x1, RZ, 0xc0, !PT ;  /* 0x0000000106ff7812 */ /* 0x004fda000784c0ff */
[----:B------:R-:W-:Y:S01]  /*1f10*/  @P2 SHF.R.U32.HI R3, RZ, 0x10, R5 ;  /* 0x00000010ff032819 */ /* 0x000fe20000011605 */
[----:B------:R-:W-:Y:S01]  /*1f20*/  VOTEU.ANY UP0, P2 ;  /* 0x0000000000ff7886 */ /* 0x000fe20001000100 */
[----:B------:R-:W-:Y:S02]  /*1f30*/  @P2 MOV R10, R4 ;  /* 0x00000004000a2202 */ /* 0x000fe40000000f00 */
[----:B------:R-:W-:Y:S02]  /*1f40*/  @P2 R2UR.BROADCAST UR8, R3 ;  /* 0x00000000030822ca */ /* 0x000fe400008e0000 */
[----:B------:R-:W-:-:S11]  /*1f50*/  @P2 LOP3.LUT R9, R5, 0xffff, RZ, 0xc0, !PT ;  /* 0x0000ffff05092812 */ /* 0x000fd600078ec0ff */
[----:B------:R-:W-:Y:S01]  /*1f60*/  @UP0 UMOV UR36, UR8 ;  /* 0x0000000800240c82 */ /* 0x000fe20008000000 */
[----:B-1----:R-:W-:Y:S05]  /*1f70*/  @!P0 BRA `(.L_x_33) ;  /* 0x0000000000b88947 */ /* 0x002fea0003800000 */
[----:B------:R-:W4:Y:S01]  /*1f80*/  LDC.64 R4, c[0x0][0xb18] ;  /* 0x0002c600ff047b82 */ /* 0x000f220000000a00 */
[----:B------:R-:W-:-:S07]  /*1f90*/  ISETP.NE.AND P3, PT, R40, 0x1, PT ;  /* 0x000000012800780c */ /* 0x000fce0003f65270 */
[----:B------:R-:W1:Y:S08]  /*1fa0*/  LDC.64 R6, c[0x0][0xb10] ;  /* 0x0002c400ff067b82 */ /* 0x000e700000000a00 */
[----:B------:R-:W2:Y:S08]  /*1fb0*/  LDC R14, c[0x0][0xb20] ;  /* 0x0002c800ff0e7b82 */ /* 0x000eb00000000800 */
[----:B------:R-:W3:Y:S01]  /*1fc0*/  LDC R15, c[0x0][0xb0c] ;  /* 0x0002c300ff0f7b82 */ /* 0x000ee20000000800 */
[----:B----4-:R-:W-:Y:S01]  /*1fd0*/  IMAD.HI.U32 R19, R0, R5, RZ ;  /* 0x0000000500137227 */ /* 0x010fe200078e00ff */
[----:B------:R-:W-:-:S03]  /*1fe0*/  ISETP.NE.AND P0, PT, R4, 0x1, PT ;  /* 0x000000010400780c */ /* 0x000fc60003f05270 */
[----:B------:R-:W-:-:S03]  /*1ff0*/  IMAD.HI.U32 R5, R9, R5, RZ ;  /* 0x0000000509057227 */ /* 0x000fc600078e00ff */
[----:B------:R-:W4:Y:S01]  /*2000*/  LDC.64 R2, c[0x0][0xb28] ;  /* 0x0002ca00ff027b82 */ /* 0x000f220000000a00 */
[----:B-1----:R-:W-:-:S04]  /*2010*/  IMAD.HI.U32 R20, R8, R6, RZ ;  /* 0x0000000608147227 */ /* 0x002fc800078e00ff */
[----:B------:R-:W-:Y:S01]  /*2020*/  IMAD.HI.U32 R21, R10, R6, RZ ;  /* 0x000000060a157227 */ /* 0x000fe200078e00ff */
[----:B------:R-:W-:Y:S02]  /*2030*/  SHF.R.U32.HI R20, RZ, R7, R20 ;  /* 0x00000007ff147219 */ /* 0x000fe40000011614 */
[-C--:B--2---:R-:W-:Y:S02]  /*2040*/  SHF.R.U32.HI R19, RZ, R14.reuse, R19 ;  /* 0x0000000eff137219 */ /* 0x084fe40000011613 */
[----:B------:R-:W-:Y:S02]  /*2050*/  SHF.R.U32.HI R5, RZ, R14, R5 ;  /* 0x0000000eff057219 */ /* 0x000fe40000011605 */
[----:B------:R-:W-:Y:S02]  /*2060*/  SEL R19, R0, R19, !P0 ;  /* 0x0000001300137207 */ /* 0x000fe40004000000 */
[----:B------:R-:W-:Y:S02]  /*2070*/  SHF.R.U32.HI R21, RZ, R7, R21 ;  /* 0x00000007ff157219 */ /* 0x000fe40000011615 */
[----:B---3--:R-:W-:-:S02]  /*2080*/  ISETP.NE.AND P1, PT, R15, 0x1, PT ;  /* 0x000000010f00780c */ /* 0x008fc40003f25270 */
[----:B------:R-:W-:Y:S02]  /*2090*/  SEL R5, R9, R5, !P0 ;  /* 0x0000000509057207 */ /* 0x000fe40004000000 */
[----:B------:R-:W-:Y:S02]  /*20a0*/  SEL R20, R8, R20, !P1 ;  /* 0x0000001408147207 */ /* 0x000fe40004800000 */
[----:B------:R-:W-:Y:S01]  /*20b0*/  SEL R21, R10, R21, !P1 ;  /* 0x000000150a157207 */ /* 0x000fe20004800000 */
[----:B----4-:R-:W-:-:S04]  /*20c0*/  IMAD.HI.U32 R18, R19, R2, RZ ;  /* 0x0000000213127227 */ /* 0x010fc800078e00ff */
        /* <DEDUP_REMOVED lines=10> */
[----:B------:R-:W-:-:S04]  /*2170*/  @!P0 IMAD.HI.U32 R7, R21, R2, RZ ;  /* 0x0000000215078227 */ /* 0x000fc800078e00ff */
[----:B------:R-:W-:Y:S01]  /*2180*/  IMAD.MOV R2, RZ, RZ, -R6 ;  /* 0x000000ffff027224 */ /* 0x000fe200078e0a06 */
[----:B------:R-:W-:Y:S02]  /*2190*/  @!P0 SHF.R.U32.HI R3, RZ, R3, R7 ;  /* 0x00000003ff038219 */ /* 0x000fe40000011607 */
[----:B------:R-:W-:Y:S01]  /*21a0*/  IADD3 R7, PT, PT, -R5, RZ, RZ ;  /* 0x000000ff05077210 */ /* 0x000fe20007ffe1ff */
[----:B------:R-:W-:Y:S01]  /*21b0*/  IMAD R2, R40, R2, R5 ;  /* 0x0000000228027224 */ /* 0x000fe200078e0205 */
        /* <DEDUP_REMOVED lines=10> */
.L_x_33:
[----:B------:R-:W1:Y:S02]  /*2260*/  LDCU UR8, c[0x0][0xb30] ;  /* 0x00016600ff0877ac */ /* 0x000e640008000800 */
[----:B-1----:R-:W-:-:S09]  /*2270*/  UISETP.NE.AND UP0, UPT, UR8, 0x1, UPT ;  /* 0x000000010800788c */ /* 0x002fd2000bf05270 */
[----:B------:R-:W-:Y:S05]  /*2280*/  BRA.U UP0, `(.L_x_34) ;  /* 0x0000000100407547 */ /* 0x000fea000b800000 */
[----:B------:R-:W1:Y:S08]  /*2290*/  LDC.64 R4, c[0x0][0xb10] ;  /* 0x0002c400ff047b82 */ /* 0x000e700000000a00 */
[----:B------:R-:W2:Y:S08]  /*22a0*/  LDC.64 R2, c[0x0][0xb18] ;  /* 0x0002c600ff027b82 */ /* 0x000eb00000000a00 */
[----:B------:R-:W3:Y:S08]  /*22b0*/  LDC R6, c[0x0][0xb20] ;  /* 0x0002c800ff067b82 */ /* 0x000ef00000000800 */
[----:B------:R-:W4:Y:S01]  /*22c0*/  LDC R7, c[0x0][0xb0c] ;  /* 0x0002c300ff077b82 */ /* 0x000f220000000800 */
[----:B-1----:R-:W-:-:S05]  /*22d0*/  IMAD.HI.U32 R4, R10, R4, RZ ;  /* 0x000000040a047227 */ /* 0x002fca00078e00ff */
[----:B------:R-:W-:Y:S01]  /*22e0*/  SHF.R.U32.HI R4, RZ, R5, R4 ;  /* 0x00000005ff047219 */ /* 0x000fe20000011604 */
[----:B--2---:R-:W-:Y:S01]  /*22f0*/  IMAD.HI.U32 R3, R9, R3, RZ ;  /* 0x0000000309037227 */ /* 0x004fe200078e00ff */
[----:B------:R-:W-:-:S04]  /*2300*/  ISETP.NE.AND P0, PT, R2, 0x1, PT ;  /* 0x000000010200780c */ /* 0x000fc80003f05270 */
[----:B---3--:R-:W-:-:S04]  /*2310*/  SHF.R.U32.HI R3, RZ, R6, R3 ;  /* 0x00000006ff037219 */ /* 0x008fc80000011603 */
[----:B------:R-:W-:Y:S02]  /*2320*/  SEL R3, R9, R3, !P0 ;  /* 0x0000000309037207 */ /* 0x000fe40004000000 */
[----:B----4-:R-:W-:-:S04]  /*2330*/  ISETP.NE.AND P1, PT, R7, 0x1, PT ;  /* 0x000000010700780c */ /* 0x010fc80003f25270 */
[----:B------:R-:W-:-:S05]  /*2340*/  SEL R4, R10, R4, !P1 ;  /* 0x000000040a047207 */ /* 0x000fca0004800000 */
[----:B------:R-:W-:Y:S02]  /*2350*/  IMAD.IADD R5, R3, 0x1, -R4 ;  /* 0x0000000103057824 */ /* 0x000fe400078e0a04 */
[----:B------:R-:W-:Y:S02]  /*2360*/  IMAD.IADD R3, R4, 0x1, -R3 ;  /* 0x0000000104037824 */ /* 0x000fe400078e0a03 */
[----:B------:R-:W-:Y:S02]  /*2370*/  IMAD R10, R5, R7, R10 ;  /* 0x00000007050a7224 */ /* 0x000fe400078e020a */
[----:B------:R-:W-:-:S07]  /*2380*/  IMAD R9, R3, R2, R9 ;  /* 0x0000000203097224 */ /* 0x000fce00078e0209 */
.L_x_34:
[----:B------:R-:W-:Y:S01]  /*2390*/  VIADD R16, R16, 0x1 ;  /* 0x0000000110107836 */ /* 0x000fe20000000000 */
[----:B------:R-:W-:Y:S01]  /*23a0*/  PLOP3.LUT P1, PT, PT, PT, PT, 0x80, 0x8 ;  /* 0x000000000008781c */ /* 0x000fe20003f2f070 */
[----:B------:R-:W-:Y:S02]  /*23b0*/  IMAD.IADD R15, R10, 0x1, R87 ;  /* 0x000000010a0f7824 */ /* 0x000fe400078e0257 */
[----:B------:R-:W-:Y:S01]  /*23c0*/  IMAD.IADD R14, R9, 0x1, R86 ;  /* 0x00000001090e7824 */ /* 0x000fe200078e0256 */
[----:B------:R-:W-:-:S04]  /*23d0*/  ISETP.NE.AND P0, PT, R16, 0x2, PT ;  /* 0x000000021000780c */ /* 0x000fc80003f05270 */
[----:B------:R-:W-:Y:S02]  /*23e0*/  SEL R2, RZ, 0x1, P0 ;  /* 0x00000001ff027807 */ /* 0x000fe40000000000 */
[----:B------:R-:W-:Y:S02]  /*23f0*/  SEL R16, R16, RZ, P0 ;  /* 0x000000ff10107207 */ /* 0x000fe40000000000 */
[----:B------:R-:W-:Y:S01]  /*2400*/  LOP3.LUT R13, R13, R2, RZ, 0x3c, !PT ;  /* 0x000000020d0d7212 */ /* 0x000fe200078e3cff */
[----:B------:R-:W-:Y:S06]  /*2410*/  @P2 BRA `(.L_x_35) ;  /* 0xfffffff000402947 */ /* 0x000fec000383ffff */
[----:B------:R-:W-:Y:S01]  /*2420*/  UIADD3 UR4, UPT, UPT, UR4, 0x20, URZ ;  /* 0x0000002004047890 */ /* 0x000fe2000fffe0ff */
[----:B------:R-:W-:-:S03]  /*2430*/  SHF.L.U32 R2, R17, 0x1f, RZ ;  /* 0x0000001f11027819 */ /* 0x000fc600000006ff */
[----:B------:R-:W-:-:S09]  /*2440*/  ULEA UR5, UR6, UR4, 0x3 ;  /* 0x0000000406057291 */ /* 0x000fd2000f8e18ff */
[----:B------:R-:W1:Y:S02]  /*2450*/  SYNCS.PHASECHK.TRANS64.TRYWAIT P0, [UR5], R2 ;  /* 0x00000002ff0075a7 */ /* 0x000e640008001105 */
[----:B-1----:R-:W-:Y:S05]  /*2460*/  @!P0 BRA `(.L_x_36) ;  /* 0x0000005400208947 */ /* 0x002fea0003800000 */
.L_x_120:
[----:B------:R-:W-:-:S04]  /*2470*/  UIADD3 UR6, UPT, UPT, UR6, 0x1, URZ ;  /* 0x0000000106067890 */ /* 0x000fc8000fffe0ff */
[----:B------:R-:W-:-:S04]  /*2480*/  UISETP.NE.AND UP0, UPT, UR6, 0x4, UPT ;  /* 0x000000040600788c */ /* 0x000fc8000bf05270 */
[----:B------:R-:W-:Y:S02]  /*2490*/  USEL UR7, URZ, 0x1, UP0 ;  /* 0x00000001ff077887 */ /* 0x000fe40008000000 */
[----:B------:R-:W-:-:S04]  /*24a0*/  USEL UR6, UR6, URZ, UP0 ;  /* 0x000000ff06067287 */ /* 0x000fc80008000000 */
[----:B------:R-:W-:Y:S01]  /*24b0*/  ULEA UR5, UR6, UR4, 0x3 ;  /* 0x0000000406057291 */ /* 0x000fe2000f8e18ff */
[----:B-1----:R-:W-:-:S04]  /*24c0*/  LOP3.LUT R2, R17, UR7, RZ, 0x3c, !PT ;  /* 0x0000000711027c12 */ /* 0x002fc8000f8e3cff */
[----:B------:R-:W-:-:S04]  /*24d0*/  SHF.L.U32 R3, R2, 0x1f, RZ ;  /* 0x0000001f02037819 */ /* 0x000fc800000006ff */
[----:B------:R-:W1:Y:S02]  /*24e0*/  SYNCS.PHASECHK.TRANS64.TRYWAIT P0, [UR5], R3 ;  /* 0x00000003ff0075a7 */ /* 0x000e640008001105 */
[----:B-1----:R-:W-:Y:S05]  /*24f0*/  @!P0 BRA `(.L_x_37) ;  /* 0x0000005400148947 */ /* 0x002fea0003800000 */
.L_x_122:
[----:B------:R-:W-:-:S04]  /*2500*/  UIADD3 UR6, UPT, UPT, UR6, 0x1, URZ ;  /* 0x0000000106067890 */ /* 0x000fc8000fffe0ff */
[----:B------:R-:W-:-:S04]  /*2510*/  UISETP.NE.AND UP0, UPT, UR6, 0x4, UPT ;  /* 0x000000040600788c */ /* 0x000fc8000bf05270 */
[----:B------:R-:W-:Y:S02]  /*2520*/  USEL UR7, URZ, 0x1, UP0 ;  /* 0x00000001ff077887 */ /* 0x000fe40008000000 */
[----:B------:R-:W-:-:S04]  /*2530*/  USEL UR6, UR6, URZ, UP0 ;  /* 0x000000ff06067287 */ /* 0x000fc80008000000 */
[----:B------:R-:W-:Y:S01]  /*2540*/  ULEA UR5, UR6, UR4, 0x3 ;  /* 0x0000000406057291 */ /* 0x000fe2000f8e18ff */
[----:B------:R-:W-:-:S04]  /*2550*/  LOP3.LUT R2, R2, UR7, RZ, 0x3c, !PT ;  /* 0x0000000702027c12 */ /* 0x000fc8000f8e3cff */
[----:B-1----:R-:W-:-:S04]  /*2560*/  SHF.L.U32 R3, R2, 0x1f, RZ ;  /* 0x0000001f02037819 */ /* 0x002fc800000006ff */
[----:B------:R-:W1:Y:S02]  /*2570*/  SYNCS.PHASECHK.TRANS64.TRYWAIT P0, [UR5], R3 ;  /* 0x00000003ff0075a7 */ /* 0x000e640008001105 */
[----:B-1----:R-:W-:Y:S05]  /*2580*/  @!P0 BRA `(.L_x_38) ;  /* 0x0000005400088947 */ /* 0x002fea0003800000 */
.L_x_124:
[----:B------:R-:W-:-:S04]  /*2590*/  UIADD3 UR6, UPT, UPT, UR6, 0x1, URZ ;  /* 0x0000000106067890 */ /* 0x000fc8000fffe0ff */
[----:B------:R-:W-:-:S04]  /*25a0*/  UISETP.NE.AND UP0, UPT, UR6, 0x4, UPT ;  /* 0x000000040600788c */ /* 0x000fc8000bf05270 */
[----:B------:R-:W-:Y:S02]  /*25b0*/  USEL UR5, URZ, 0x1, UP0 ;  /* 0x00000001ff057887 */ /* 0x000fe40008000000 */
[----:B------:R-:W-:-:S04]  /*25c0*/  USEL UR6, UR6, URZ, UP0 ;  /* 0x000000ff06067287 */ /* 0x000fc80008000000 */
[----:B------:R-:W-:Y:S01]  /*25d0*/  ULEA UR6, UR6, UR4, 0x3 ;  /* 0x0000000406067291 */ /* 0x000fe2000f8e18ff */
[----:B------:R-:W-:-:S04]  /*25e0*/  LOP3.LUT R2, R2, UR5, RZ, 0x3c, !PT ;  /* 0x0000000502027c12 */ /* 0x000fc8000f8e3cff */
[----:B------:R-:W-:Y:S01]  /*25f0*/  SHF.L.U32 R2, R2, 0x1f, RZ ;  /* 0x0000001f02027819 */ /* 0x000fe200000006ff */
[----:B-1--4-:R-:W-:-:S07]  /*2600*/  IMAD.U32 R0, RZ, RZ, UR6 ;  /* 0x00000006ff007e24 */ /* 0x012fce000f8e00ff */
.L_x_39:
[----:B-1----:R1:W2:Y:S02]  /*2610*/  SYNCS.PHASECHK.TRANS64.TRYWAIT P0, [R0+URZ], R2 ;  /* 0x00000002000075a7 */ /* 0x0022a400080011ff */
[----:B--2---:R-:W-:Y:S05]  /*2620*/  @!P0 NANOSLEEP.SYNCS 0x989680 ;  /* 0x009896800000895d */ /* 0x004fea0003900000 */
[----:B------:R-:W2:Y:S02]  /*2630*/  @!P0 SYNCS.PHASECHK.TRANS64 P0, [R0+URZ], R2 ;  /* 0x00000002000085a7 */ /* 0x000ea400080010ff */
[----:B--2---:R-:W-:Y:S05]  /*2640*/  @P0 EXIT ;  /* 0x000000000000094d */ /* 0x004fea0003800000 */
[----:B------:R-:W-:Y:S05]  /*2650*/  BRA `(.L_x_39) ;  /* 0xfffffffc00ec7947 */ /* 0x000fea000383ffff */
.L_x_17:
[----:B------:R-:W-:-:S04]  /*2660*/  UISETP.NE.AND UP1, UPT, UR37, URZ, UPT ;  /* 0x000000ff2500728c */ /* 0x000fc8000bf25270 */
[----:B------:R-:W-:-:S09]  /*2670*/  UISETP.NE.OR UP1, UPT, UR8, 0x1, UP1 ;  /* 0x000000010800788c */ /* 0x000fd20008f25670 */
[----:B------:R-:W-:Y:S05]  /*2680*/  BRA.U UP1, `(.L_x_40) ;  /* 0x0000000501487547 */ /* 0x000fea000b800000 */
[----:B------:R-:W-:Y:S01]  /*2690*/  ISETP.NE.AND P2, PT, R2, RZ, PT ;  /* 0x000000ff0200720c */ /* 0x000fe20003f45270 */
[----:B------:R-:W-:Y:S01]  /*26a0*/  IMAD.MOV.U32 R12, RZ, RZ, 0x1 ;  /* 0x00000001ff0c7424 */ /* 0x000fe200078e00ff */
[----:B------:R-:W-:Y:S02]  /*26b0*/  CS2R R10, SRZ ;  /* 0x00000000000a7805 */ /* 0x000fe4000001ff00 */
[----:B------:R-:W-:Y:S01]  /*26c0*/  CS2R R8, SRZ ;  /* 0x0000000000087805 */ /* 0x000fe2000001ff00 */
[----:B------:R-:W-:Y:S01]  /*26d0*/  UMOV UR4, 0x400 ;  /* 0x0000040000047882 */ /* 0x000fe20000000000 */
[----:B------:R-:W-:Y:S01]  /*26e0*/  UMOV UR6, URZ ;  /* 0x000000ff00067c82 */ /* 0x000fe20008000000 */
[----:B------:R-:W-:-:S12]  /*26f0*/  ULEA UR37, UR37, UR4, 0x18 ;  /* 0x0000000425257291 */ /* 0x000fd8000f8ec0ff */
.L_x_44:
[----:B------:R-:W-:Y:S02]  /*2700*/  LEA R0, R8, UR37, 0x3 ;  /* 0x0000002508007c11 */ /* 0x000fe4000f8e18ff */
[----:B------:R-:W-:-:S03]  /*2710*/  SHF.L.U32 R4, R9, 0x1f, RZ ;  /* 0x0000001f09047819 */ /* 0x000fc600000006ff */
[----:B------:R-:W-:Y:S01]  /*2720*/  VIADD R5, R0, 0xf0 ;  /* 0x000000f000057836 */ /* 0x000fe20000000000 */
[----:B------:R-:W1:Y:S02]  /*2730*/  SYNCS.PHASECHK.TRANS64.TRYWAIT P0, [R0+URZ+0xe0], R4 ;  /* 0x0000e004000075a7 */ /* 0x000e6400080011ff */
[----:B-1----:R-:W-:Y:S05]  /*2740*/  @!P0 BRA `(.L_x_41) ;  /* 0x0000005000b08947 */ /* 0x002fea0003800000 */
.L_x_125:
[----:B------:R-:W-:Y:S01]  /*2750*/  ULEA UR5, UR6, UR37, 0x3 ;  /* 0x0000002506057291 */ /* 0x000fe2000f8e18ff */
[----:B-1----:R-:W-:Y:S01]  /*2760*/  PRMT R0, RZ, 0x654, R5 ;  /* 0x00000654ff007816 */ /* 0x002fe20000000005 */
[----:B------:R-:W-:Y:S01]  /*2770*/  @!P2 IMAD.MOV.U32 R4, RZ, RZ, 0x10 ;  /* 0x00000010ff04a424 */ /* 0x000fe200078e00ff */
[----:B------:R-:W-:Y:S01]  /*2780*/  SHF.L.U32 R5, R12, 0x1f, RZ ;  /* 0x0000001f0c057819 */ /* 0x000fe200000006ff */
[----:B------:R-:W-:Y:S01]  /*2790*/  UIADD3 UR4, UPT, UPT, UR5, 0x80, URZ ;  /* 0x0000008005047890 */ /* 0x000fe2000fffe0ff */
[----:B------:R1:W-:Y:S05]  /*27a0*/  SYNCS.ARRIVE.TRANS64.RED.A1T0 RZ, [R0+URZ], RZ ;  /* 0x000000ff00ff79a7 */ /* 0x0003ea00081004ff */
[----:B------:R-:W-:Y:S01]  /*27b0*/  IMAD.U32 R6, RZ, RZ, UR4 ;  /* 0x00000004ff067e24 */ /* 0x000fe2000f8e00ff */
[----:B------:R-:W2:Y:S04]  /*27c0*/  SYNCS.PHASECHK.TRANS64.TRYWAIT P0, [UR5+0x90], R5 ;  /* 0x00009005ff0075a7 */ /* 0x000ea80008001105 */
[----:B------:R-:W-:Y:S01]  /*27d0*/  PRMT R6, R2, 0x654, R6 ;  /* 0x0000065402067816 */ /* 0x000fe20000000006 */
[----:B-12---:R-:W-:Y:S06]  /*27e0*/  @!P0 BRA `(.L_x_42) ;  /* 0x00000050009c8947 */ /* 0x006fec0003800000 */
.L_x_127:
[----:B------:R-:W-:Y:S01]  /*27f0*/  ULEA UR4, UR6, UR37, 0x4 ;  /* 0x0000002506047291 */ /* 0x000fe2000f8e20ff */
[----:B------:R-:W-:Y:S01]  /*2800*/  SEL R3, R6, R3, !P2 ;  /* 0x0000000306037207 */ /* 0x000fe20005000000 */
[----:B------:R-:W-:Y:S01]  /*2810*/  UIADD3 UR5, UPT, UPT, UR5, 0x80, URZ ;  /* 0x0000008005057890 */ /* 0x000fe2000fffe0ff */
[----:B-1----:R-:W-:Y:S01]  /*2820*/  LEA R0, R11, UR37, 0x3 ;  /* 0x000000250b007c11 */ /* 0x002fe2000f8e18ff */
[----:B------:R-:W-:Y:S01]  /*2830*/  UIADD3 UR4, UPT, UPT, UR4, 0x110, URZ ;  /* 0x0000011004047890 */ /* 0x000fe2000fffe0ff */
[----:B------:R1:W-:Y:S01]  /*2840*/  @!P2 SYNCS.ARRIVE.TRANS64.RED RZ, [R3+URZ], R4 ;  /* 0x0000000403ffa9a7 */ /* 0x0003e200080004ff */
[----:B------:R-:W-:Y:S01]  /*2850*/  UIADD3 UR6, UPT, UPT, UR6, 0x1, URZ ;  /* 0x0000000106067890 */ /* 0x000fe2000fffe0ff */
[----:B------:R-:W-:-:S03]  /*2860*/  VIADD R8, R8, 0x1 ;  /* 0x0000000108087836 */ /* 0x000fc60000000000 */
[----:B------:R-:W-:Y:S02]  /*2870*/  UISETP.NE.AND UP0, UPT, UR6, 0x2, UPT ;  /* 0x000000020600788c */ /* 0x000fe4000bf05270 */
[----:B------:R-:W-:Y:S01]  /*2880*/  ISETP.NE.AND P0, PT, R8, 0x2, PT ;  /* 0x000000020800780c */ /* 0x000fe20003f05270 */
[----:B------:R-:W-:Y:S06]  /*2890*/  UGETNEXTWORKID.BROADCAST [UR4], [UR5] ;  /* 0x00000000040073ca */ /* 0x000fec0008000100 */
[----:B------:R-:W-:Y:S02]  /*28a0*/  USEL UR4, URZ, 0x1, UP0 ;  /* 0x00000001ff047887 */ /* 0x000fe40008000000 */
[----:B------:R-:W-:-:S04]  /*28b0*/  USEL UR6, UR6, URZ, UP0 ;  /* 0x000000ff06067287 */ /* 0x000fc80008000000 */
[----:B------:R-:W-:Y:S02]  /*28c0*/  LOP3.LUT R12, R12, UR4, RZ, 0x3c, !PT ;  /* 0x000000040c0c7c12 */ /* 0x000fe4000f8e3cff */
[----:B-1----:R-:W-:-:S04]  /*28d0*/  SHF.L.U32 R4, R10, 0x1f, RZ ;  /* 0x0000001f0a047819 */ /* 0x002fc800000006ff */
[----:B------:R-:W1:Y:S02]  /*28e0*/  SYNCS.PHASECHK.TRANS64.TRYWAIT P1, [R0+URZ+0x80], R4 ;  /* 0x00008004000075a7 */ /* 0x000e6400080211ff */
[----:B-1----:R-:W-:Y:S05]  /*28f0*/  @!P1 BRA `(.L_x_43) ;  /* 0x0000005000709947 */ /* 0x002fea0003800000 */
.L_x_128:
[C---:B-1----:R-:W-:Y:S01]  /*2900*/  LEA R4, R11.reuse, UR37, 0x4 ;  /* 0x000000250b047c11 */ /* 0x042fe2000f8e20ff */
[----:B------:R-:W-:Y:S01]  /*2910*/  VIADD R0, R0, 0x90 ;  /* 0x0000009000007836 */ /* 0x000fe20000000000 */
[----:B------:R-:W-:Y:S01]  /*2920*/  SEL R8, R8, RZ, P0 ;  /* 0x000000ff08087207 */ /* 0x000fe20000000000 */
[----:B------:R-:W-:-:S03]  /*2930*/  VIADD R11, R11, 0x1 ;  /* 0x000000010b0b7836 */ /* 0x000fc60000000000 */
[----:B------:R-:W1:Y:S01]  /*2940*/  LDS.128 R4, [R4+0x110] ;  /* 0x0001100004047984 */ /* 0x000e620000000c00 */
[----:B------:R-:W-:Y:S02]  /*2950*/  PRMT R0, RZ, 0x654, R0 ;  /* 0x00000654ff007816 */ /* 0x000fe40000000000 */
[C---:B------:R-:W-:Y:S01]  /*2960*/  ISETP.NE.AND P1, PT, R11.reuse, 0x2, PT ;  /* 0x000000020b00780c */ /* 0x040fe20003f25270 */
[----:B------:R-:W-:Y:S01]  /*2970*/  @!PT LDS RZ, [RZ] ;  /* 0x00000000fffff984 */ /* 0x000fe20000000800 */
[----:B------:R-:W-:Y:S01]  /*2980*/  @!PT LDS RZ, [RZ] ;  /* 0x00000000fffff984 */ /* 0x000fe20000000800 */
[----:B------:R-:W-:Y:S01]  /*2990*/  @!PT LDS RZ, [RZ] ;  /* 0x00000000fffff984 */ /* 0x000fe20000000800 */
[----:B------:R-:W-:Y:S01]  /*29a0*/  @!PT LDS RZ, [RZ] ;  /* 0x00000000fffff984 */ /* 0x000fe20000000800 */
[----:B------:R2:W-:Y:S06]  /*29b0*/  MEMBAR.ALL.CTA ;  /* 0x0000000000007992 */ /* 0x0005ec0000008000 */
[----:B--2---:R-:W2:Y:S01]  /*29c0*/  FENCE.VIEW.ASYNC.S ;  /* 0x00000000000073c6 */ /* 0x004ea20000000000 */
[----:B------:R-:W-:Y:S01]  /*29d0*/  SEL R11, R11, RZ, P1 ;  /* 0x000000ff0b0b7207 */ /* 0x000fe20000800000 */
[----:B--2---:R2:W-:Y:S01]  /*29e0*/  SYNCS.ARRIVE.TRANS64.RED.A1T0 RZ, [R0+URZ], RZ ;  /* 0x000000ff00ff79a7 */ /* 0x0045e200081004ff */
[----:B-1----:R-:W-:-:S02]  /*29f0*/  LOP3.LUT P3, RZ, R6, 0x1, RZ, 0xc0, !PT ;  /* 0x0000000106ff7812 */ /* 0x002fc4000786c0ff */
[----:B------:R-:W-:-:S04]  /*2a00*/  SEL R4, RZ, 0x1, P1 ;  /* 0x00000001ff047807 */ /* 0x000fc80000800000 */
[----:B------:R-:W-:Y:S02]  /*2a10*/  LOP3.LUT R10, R10, R4, RZ, 0x3c, !PT ;  /* 0x000000040a0a7212 */ /* 0x000fe400078e3cff */
[----:B--2---:R-:W-:-:S04]  /*2a20*/  SEL R0, RZ, 0x1, P0 ;  /* 0x00000001ff007807 */ /* 0x004fc80000000000 */
[----:B------:R-:W-:Y:S01]  /*2a30*/  LOP3.LUT R9, R9, R0, RZ, 0x3c, !PT ;  /* 0x0000000009097212 */ /* 0x000fe200078e3cff */
[----:B------:R-:W-:Y:S06]  /*2a40*/  @P3 BRA `(.L_x_44) ;  /* 0xfffffffc002c3947 */ /* 0x000fec000383ffff */
[----:B------:R-:W-:Y:S01]  /*2a50*/  ULEA UR5, UR6, UR37, 0x3 ;  /* 0x0000002506057291 */ /* 0x000fe2000f8e18ff */
[----:B------:R-:W-:-:S08]  /*2a60*/  SHF.L.U32 R2, R12, 0x1f, RZ ;  /* 0x0000001f0c027819 */ /* 0x000fd000000006ff */
[----:B------:R-:W1:Y:S02]  /*2a70*/  SYNCS.PHASECHK.TRANS64 P0, [UR5+0x90], R2 ;  /* 0x00009002ff0075a7 */ /* 0x000e640008001005 */
[----:B-1----:R-:W-:Y:S05]  /*2a80*/  @P0 BRA `(.L_x_45) ;  /* 0x0000000000080947 */ /* 0x002fea0003800000 */
[----:B------:R-:W1:Y:S02]  /*2a90*/  SYNCS.PHASECHK.TRANS64.TRYWAIT P0, [UR5+0x90], R2 ;  /* 0x00009002ff0075a7 */ /* 0x000e640008001105 */
[----:B-1----:R-:W-:Y:S05]  /*2aa0*/  @!P0 BRA `(.L_x_46) ;  /* 0x0000005000188947 */ /* 0x002fea0003800000 */
.L_x_45:
[----:B------:R-:W-:-:S04]  /*2ab0*/  UIADD3 UR4, UPT, UPT, UR6, 0x1, URZ ;  /* 0x0000000106047890 */ /* 0x000fc8000fffe0ff */
[----:B------:R-:W-:-:S04]  /*2ac0*/  UISETP.NE.AND UP0, UPT, UR4, 0x2, UPT ;  /* 0x000000020400788c */ /* 0x000fc8000bf05270 */
[----:B------:R-:W-:Y:S02]  /*2ad0*/  USEL UR7, URZ, 0x1, UP0 ;  /* 0x00000001ff077887 */ /* 0x000fe40008000000 */
[----:B------:R-:W-:-:S04]  /*2ae0*/  USEL UR4, UR4, URZ, UP0 ;  /* 0x000000ff04047287 */ /* 0x000fc80008000000 */
[----:B------:R-:W-:Y:S01]  /*2af0*/  ULEA UR4, UR4, UR37, 0x3 ;  /* 0x0000002504047291 */ /* 0x000fe2000f8e18ff */
[----:B-1----:R-:W-:-:S04]  /*2b00*/  LOP3.LUT R2, R12, UR7, RZ, 0x3c, !PT ;  /* 0x000000070c027c12 */ /* 0x002fc8000f8e3cff */
[----:B------:R-:W-:-:S04]  /*2b10*/  SHF.L.U32 R0, R2, 0x1f, RZ ;  /* 0x0000001f02007819 */ /* 0x000fc800000006ff */
[----:B------:R-:W1:Y:S02]  /*2b20*/  SYNCS.PHASECHK.TRANS64 P0, [UR4+0x90], R0 ;  /* 0x00009000ff0075a7 */ /* 0x000e640008001004 */
[----:B-1----:R-:W-:Y:S05]  /*2b30*/  @P0 EXIT ;  /* 0x000000000000094d */ /* 0x002fea0003800000 */
[----:B------:R-:W-:Y:S02]  /*2b40*/  SHF.L.U32 R2, R2, 0x1f, RZ ;  /* 0x0000001f02027819 */ /* 0x000fe400000006ff */
[----:B------:R-:W-:-:S07]  /*2b50*/  MOV R0, UR4 ;  /* 0x0000000400007c02 */ /* 0x000fce0008000f00 */
.L_x_47:
[----:B-1----:R1:W2:Y:S02]  /*2b60*/  SYNCS.PHASECHK.TRANS64.TRYWAIT P0, [R0+URZ+0x90], R2 ;  /* 0x00009002000075a7 */ /* 0x0022a400080011ff */
[----:B--2---:R-:W-:Y:S05]  /*2b70*/  @!P0 NANOSLEEP.SYNCS 0x989680 ;  /* 0x009896800000895d */ /* 0x004fea0003900000 */
[----:B------:R-:W2:Y:S02]  /*2b80*/  @!P0 SYNCS.PHASECHK.TRANS64 P0, [R0+URZ+0x90], R2 ;  /* 0x00009002000085a7 */ /* 0x000ea400080010ff */
[----:B--2---:R-:W-:Y:S05]  /*2b90*/  @P0 EXIT ;  /* 0x000000000000094d */ /* 0x004fea0003800000 */
[----:B------:R-:W-:Y:S05]  /*2ba0*/  BRA `(.L_x_47) ;  /* 0xfffffffc00ec7947 */ /* 0x000fea000383ffff */
.L_x_40:
[----:B------:R-:W-:-:S09]  /*2bb0*/  UISETP.NE.AND UP1, UPT, UR8, URZ, UPT ;  /* 0x000000ff0800728c */ /* 0x000fd2000bf25270 */
[----:B------:R-:W-:Y:S05]  /*2bc0*/  BRA.U UP1, `(.L_x_48) ;  /* 0x0000001101247547 */ /* 0x000fea000b800000 */
[----:B------:R-:W-:Y:S01]  /*2bd0*/  UMOV UR4, 0x40 ;  /* 0x0000004000047882 */ /* 0x000fe20000000000 */
[----:B------:R-:W-:Y:S01]  /*2be0*/  NOP ;  /* 0x0000000000007918 */ /* 0x000fe20000000000 */
[----:B------:R-:W-:Y:S01]  /*2bf0*/  ULEA UR4, UR37, UR4, 0x18 ;  /* 0x0000000425047291 */ /* 0x000fe2000f8ec0ff */
[----:B------:R-:W-:Y:S02]  /*2c00*/  UMOV UR5, 0x400 ;  /* 0x0000040000057882 */ /* 0x000fe40000000000 */
[----:B------:R-:W-:-:S06]  /*2c10*/  ULEA UR37, UR37, UR5, 0x18 ;  /* 0x0000000525257291 */ /* 0x000fcc000f8ec0ff */
[----:B------:R-:W1:Y:S02]  /*2c20*/  LDS.U8 R0, [UR4+0x1c] ;  /* 0x00001c04ff007984 */ /* 0x000e640008000000 */
[----:B-1----:R-:W-:-:S13]  /*2c30*/  ISETP.NE.AND P0, PT, R0, RZ, PT ;  /* 0x000000ff0000720c */ /* 0x002fda0003f05270 */
[----:B------:R-:W-:Y:S05]  /*2c40*/  @P0 BRA `(.L_x_49) ;  /* 0x0000000000580947 */ /* 0x000fea0003800000 */
[----:B------:R-:W-:-:S13]  /*2c50*/  ELECT P0, URZ, PT ;  /* 0x0000000000ff782f */ /* 0x000fda0003800000 */
[----:B------:R-:W-:Y:S05]  /*2c60*/  @!P0 BRA `(.L_x_50) ;  /* 0x0000000000608947 */ /* 0x000fea0003800000 */
[----:B------:R-:W-:Y:S01]  /*2c70*/  UMOV UR5, 0x10 ;  /* 0x0000001000057882 */ /* 0x000fe20000000000 */
[----:B------:R-:W-:Y:S01]  /*2c80*/  HFMA2 R0, -RZ, RZ, 0, 5.9604644775390625e-08 ;  /* 0x00000001ff007431 */ /* 0x000fe200000001ff */
[----:B------:R-:W-:-:S03]  /*2c90*/  MOV R2, 0xffff ;  /* 0x0000ffff00027802 */ /* 0x000fc60000000f00 */
[----:B------:R-:W-:Y:S04]  /*2ca0*/  DEPBAR.LE SB1, 0x36 ;  /* 0x00009d800000791a */ /* 0x000fe80000000000 */
[----:B------:R-:W1:Y:S02]  /*2cb0*/  UTCATOMSWS.FIND_AND_SET.ALIGN UP0, UR5, UR5 ;  /* 0x00000005000575e3 */ /* 0x000e640008000800 */
[----:B-1----:R-:W-:Y:S01]  /*2cc0*/  MOV R3, UR5 ;  /* 0x0000000500037c02 */ /* 0x002fe20008000f00 */
[----:B------:R-:W-:Y:S06]  /*2cd0*/  BRA.U UP0, `(.L_x_51) ;  /* 0x0000000100187547 */ /* 0x000fec000b800000 */
.L_x_52:
[----:B------:R-:W-:Y:S05]  /*2ce0*/  NANOSLEEP 0x64 ;  /* 0x000000640000795d */ /* 0x000fea0003800000 */
[----:B------:R-:W-:-:S05]  /*2cf0*/  UMOV UR5, 0x10 ;  /* 0x0000001000057882 */ /* 0x000fca0000000000 */
[----:B------:R-:W-:Y:S04]  /*2d00*/  DEPBAR.LE SB1, 0x36 ;  /* 0x00009d800000791a */ /* 0x000fe80000000000 */
[----:B------:R-:W1:Y:S02]  /*2d10*/  UTCATOMSWS.FIND_AND_SET.ALIGN UP0, UR5, UR5 ;  /* 0x00000005000575e3 */ /* 0x000e640008000800 */
[----:B-1----:R-:W-:Y:S01]  /*2d20*/  MOV R3, UR5 ;  /* 0x0000000500037c02 */ /* 0x002fe20008000f00 */
[----:B------:R-:W-:Y:S05]  /*2d30*/  BRA.U !UP0, `(.L_x_52) ;  /* 0xfffffffd08e87547 */ /* 0x000fea000b83ffff */
.L_x_51:
[-C--:B------:R-:W-:Y:S02]  /*2d40*/  SHF.L.U32 R2, R2, R3.reuse, RZ ;  /* 0x0000000302027219 */ /* 0x080fe400000006ff */
[----:B------:R-:W-:Y:S01]  /*2d50*/  SHF.L.U32 R0, R0, R3, RZ ;  /* 0x0000000300007219 */ /* 0x000fe200000006ff */
[----:B------:R-:W-:Y:S02]  /*2d60*/  IMAD.SHL.U32 R3, R3, 0x20, RZ ;  /* 0x0000002003037824 */ /* 0x000fe400078e00ff */
[----:B------:R1:W-:Y:S04]  /*2d70*/  ATOMS.OR RZ, [UR4+0x14], R2 ;  /* 0x00001402ffff798c */ /* 0x0003e8000b000004 */
[----:B------:R1:W-:Y:S04]  /*2d80*/  ATOMS.OR RZ, [UR4+0x18], R0 ;  /* 0x00001800ffff798c */ /* 0x0003e8000b000004 */
[----:B------:R1:W-:Y:S01]  /*2d90*/  STS [UR37+0x130], R3 ;  /* 0x00013003ff007988 */ /* 0x0003e20008000825 */
[----:B------:R-:W-:Y:S05]  /*2da0*/  BRA `(.L_x_50) ;  /* 0x0000000000107947 */ /* 0x000fea0003800000 */
.L_x_49:
[----:B------:R-:W-:Y:S02]  /*2db0*/  MOV R0, 0xffffffff ;  /* 0xffffffff00007802 */ /* 0x000fe40000000f00 */
[----:B------:R-:W-:-:S03]  /*2dc0*/  MOV R2, 0x2df0 ;  /* 0x00002df000027802 */ /* 0x000fc60000000f00 */
[----:B------:R1:W-:Y:S04]  /*2dd0*/  STS [UR37+0x130], R0 ;  /* 0x00013000ff007988 */ /* 0x0003e80008000825 */
[----:B-1-3-5:R-:W-:Y:S05]  /*2de0*/  CALL.REL.NOINC `($__internal_1_$__cuda_sm10x_tcgen05_guardrail_trap_phase_invalid_during_alloc) ;  /* 0x0000005000ec7944 */ /* 0x02afea0003c00000 */
.L_x_50:
[----:B------:R-:W-:Y:S05]  /*2df0*/  WARPSYNC.ALL ;  /* 0x0000000000007948 */ /* 0x000fea0003800000 */
[----:B------:R-:W2:Y:S01]  /*2e00*/  S2UR UR5, SR_CgaCtaId ;  /* 0x00000000000579c3 */ /* 0x000ea20000008800 */
[----:B------:R-:W-:Y:S01]  /*2e10*/  UMOV UR4, 0x400 ;  /* 0x0000040000047882 */ /* 0x000fe20000000000 */
[----:B------:R-:W-:-:S06]  /*2e20*/  NOP ;  /* 0x0000000000007918 */ /* 0x000fcc0000000000 */
[----:B------:R-:W-:Y:S06]  /*2e30*/  BAR.ARV 0x6, 0xa0 ;  /* 0x0182800000007b1d */ /* 0x000fec0000002000 */
[----:B------:R-:W4:Y:S01]  /*2e40*/  LDCU UR7, c[0x0][0x38c] ;  /* 0x00007180ff0777ac */ /* 0x000f220008000800 */
[----:B------:R-:W-:Y:S01]  /*2e50*/  IMAD.MOV.U32 R11, RZ, RZ, 0x1 ;  /* 0x00000001ff0b7424 */ /* 0x000fe200078e00ff */
[----:B------:R-:W-:Y:S01]  /*2e60*/  CS2R R8, SRZ ;  /* 0x0000000000087805 */ /* 0x000fe2000001ff00 */
[----:B------:R-:W-:Y:S01]  /*2e70*/  IMAD.MOV.U32 R10, RZ, RZ, RZ ;  /* 0x000000ffff0a7224 */ /* 0x000fe200078e00ff */
[----:B------:R-:W3:Y:S01]  /*2e80*/  LDCU UR6, c[0x0][0x38c] ;  /* 0x00007180ff0677ac */ /* 0x000ee20008000800 */
[----:B------:R-:W-:Y:S01]  /*2e90*/  UMOV UR15, URZ ;  /* 0x000000ff000f7c82 */ /* 0x000fe20008000000 */
[----:B------:R-:W-:Y:S01]  /*2ea0*/  UMOV UR14, URZ ;  /* 0x000000ff000e7c82 */ /* 0x000fe20008000000 */
[----:B--2---:R-:W-:Y:S01]  /*2eb0*/  ULEA UR5, UR5, UR4, 0x18 ;  /* 0x0000000405057291 */ /* 0x004fe2000f8ec0ff */
[----:B------:R-:W-:Y:S01]  /*2ec0*/  UMOV UR32, 0x0 ;  /* 0x0000000000207882 */ /* 0x000fe20000000000 */
[----:B------:R-:W-:-:S02]  /*2ed0*/  UMOV UR33, 0x8100010 ;  /* 0x0810001000217882 */ /* 0x000fc40000000000 */
[----:B------:R-:W-:Y:S02]  /*2ee0*/  UIADD3 UR9, UPT, UPT, UR5, 0x6400, URZ ;  /* 0x0000640005097890 */ /* 0x000fe4000fffe0ff */
[----:B------:R-:W-:Y:S02]  /*2ef0*/  UIADD3 UR10, UPT, UPT, UR5, 0x26400, URZ ;  /* 0x00026400050a7890 */ /* 0x000fe4000fffe0ff */
[----:B----4-:R-:W-:Y:S01]  /*2f00*/  UIADD3 UR7, UPT, UPT, UR7, 0x7f, URZ ;  /* 0x0000007f07077890 */ /* 0x010fe2000fffe0ff */
[----:B-1----:R-:W1:Y:S01]  /*2f10*/  LDS R0, [UR5+0x130] ;  /* 0x00013005ff007984 */ /* 0x002e620008000800 */
[----:B------:R-:W-:Y:S02]  /*2f20*/  USHF.R.U32.HI UR9, URZ, 0x4, UR9 ;  /* 0x00000004ff097899 */ /* 0x000fe40008011609 */
[----:B------:R-:W-:Y:S02]  /*2f30*/  USHF.R.S32.HI UR4, URZ, 0x1f, UR7 ;  /* 0x0000001fff047899 */ /* 0x000fe40008011407 */
[----:B------:R-:W-:-:S02]  /*2f40*/  USHF.R.U32.HI UR10, URZ, 0x4, UR10 ;  /* 0x00000004ff0a7899 */ /* 0x000fc4000801160a */
[----:B------:R-:W-:Y:S02]  /*2f50*/  ULEA.HI UR4, UR4, UR7, URZ, 0x7 ;  /* 0x0000000704047291 */ /* 0x000fe4000f8f38ff */
[----:B------:R-:W-:Y:S02]  /*2f60*/  ULOP3.LUT UR9, UR9, 0x3fff, URZ, 0xc0, !UPT ;  /* 0x00003fff09097892 */ /* 0x000fe4000f8ec0ff */
[----:B------:R-:W-:Y:S02]  /*2f70*/  USHF.R.S32.HI UR4, URZ, 0x7, UR4 ;  /* 0x00000007ff047899 */ /* 0x000fe40008011404 */
[----:B------:R-:W-:Y:S02]  /*2f80*/  ULOP3.LUT UR10, UR10, 0x3fff, URZ, 0xc0, !UPT ;  /* 0x00003fff0a0a7892 */ /* 0x000fe4000f8ec0ff */
[----:B------:R-:W-:Y:S01]  /*2f90*/  UISETP.LT.AND UP0, UPT, UR4, 0x1, UPT ;  /* 0x000000010400788c */ /* 0x000fe2000bf01270 */
[----:B------:R-:W-:Y:S01]  /*2fa0*/  UMOV UR30, 0x0 ;  /* 0x00000000001e7882 */ /* 0x000fe20000000000 */
[----:B------:R-:W-:-:S02]  /*2fb0*/  UMOV UR31, 0x8100010 ;  /* 0x08100010001f7882 */ /* 0x000fc40000000000 */
[----:B------:R-:W-:Y:S01]  /*2fc0*/  USEL UR8, UR4, 0x1, !UP0 ;  /* 0x0000000104087887 */ /* 0x000fe2000c000000 */
[----:B------:R-:W-:Y:S01]  /*2fd0*/  UMOV UR28, 0x0 ;  /* 0x00000000001c7882 */ /* 0x000fe20000000000 */
[----:B------:R-:W-:Y:S01]  /*2fe0*/  UMOV UR29, 0x8100010 ;  /* 0x08100010001d7882 */ /* 0x000fe20000000000 */
[----:B------:R-:W-:Y:S01]  /*2ff0*/  UMOV UR26, 0x0 ;  /* 0x00000000001a7882 */ /* 0x000fe20000000000 */
[----:B------:R-:W-:Y:S01]  /*3000*/  UMOV UR27, 0x8100010 ;  /* 0x08100010001b7882 */ /* 0x000fe20000000000 */
[----:B------:R-:W-:Y:S01]  /*3010*/  UMOV UR24, 0x0 ;  /* 0x0000000000187882 */ /* 0x000fe20000000000 */
[----:B------:R-:W-:Y:S01]  /*3020*/  UMOV UR25, 0x8100010 ;  /* 0x0810001000197882 */ /* 0x000fe20000000000 */
[----:B------:R-:W-:Y:S01]  /*3030*/  UMOV UR22, 0x0 ;  /* 0x0000000000167882 */ /* 0x000fe20000000000 */
[----:B------:R-:W-:Y:S01]  /*3040*/  UMOV UR23, 0x8100010 ;  /* 0x0810001000177882 */ /* 0x000fe20000000000 */
[----:B------:R-:W-:Y:S02]  /*3050*/  ULOP3.LUT UR9, UR9, 0x10000, URZ, 0xfc, !UPT ;  /* 0x0001000009097892 */ /* 0x000fe4000f8efcff */
[----:B------:R-:W-:-:S02]  /*3060*/  ULOP3.LUT UR10, UR10, 0x10000, URZ, 0xfc, !UPT ;  /* 0x000100000a0a7892 */ /* 0x000fc4000f8efcff */
[----:B------:R-:W-:Y:S02]  /*3070*/  UIADD3 UR8, UPT, UPT, -UR8, URZ, URZ ;  /* 0x000000ff08087290 */ /* 0x000fe4000fffe1ff */
[----:B---3--:R-:W-:Y:S01]  /*3080*/  UISETP.GE.AND UP3, UPT, UR6, 0x1, UPT ;  /* 0x000000010600788c */ /* 0x008fe2000bf66270 */
[----:B------:R-:W-:Y:S01]  /*3090*/  UMOV UR20, 0x0 ;  /* 0x0000000000147882 */ /* 0x000fe20000000000 */
[----:B------:R-:W-:Y:S01]  /*30a0*/  UMOV UR21, 0x8100010 ;  /* 0x0810001000157882 */ /* 0x000fe20000000000 */
[----:B------:R-:W-:Y:S01]  /*30b0*/  UMOV UR18, 0x0 ;  /* 0x0000000000127882 */ /* 0x000fe20000000000 */
[----:B-1----:R-:W-:Y:S01]  /*30c0*/  R2UR UR16, R0 ;  /* 0x00000000001072ca */ /* 0x002fe200000e0000 */
[----:B------:R-:W-:-:S14]  /*30d0*/  UMOV UR19, 0x8100010 ;  /* 0x0810001000137882 */ /* 0x000fdc0000000000 */
.L_x_59:
[----:B------:R-:W-:Y:S02]  /*30e0*/  LEA R0, R10, UR5, 0x3 ;  /* 0x000000050a007c11 */ /* 0x000fe4000f8e18ff */
[----:B------:R-:W-:Y:S02]  /*30f0*/  SHF.L.U32 R2, R9, 0x1f, RZ ;  /* 0x0000001f09027819 */ /* 0x000fe400000006ff */
[----:B------:R-:W-:Y:S01]  /*3100*/  PLOP3.LUT P0, PT, PT, PT, UP3, 0x80, 0x8 ;  /* 0x000000000008781c */ /* 0x000fe20003f0f038 */
[----:B------:R-:W-:Y:S01]  /*3110*/  VIADD R3, R0, 0x90 ;  /* 0x0000009000037836 */ /* 0x000fe20000000000 */
[----:B-1----:R-:W1:Y:S02]  /*3120*/  SYNCS.PHASECHK.TRANS64.TRYWAIT P1, [R0+URZ+0x80], R2 ;  /* 0x00008002000075a7 */ /* 0x002e6400080211ff */
[----:B-1-3--:R-:W-:Y:S09]  /*3130*/  @!P1 BRA `(.L_x_53) ;  /* 0x00000048008c9947 */ /* 0x00aff20003800000 */
.L_x_130:
[----:B------:R-:W-:Y:S01]  /*3140*/  LEA R4, R10, UR5, 0x4 ;  /* 0x000000050a047c11 */ /* 0x000fe2000f8e20ff */
[----:B------:R-:W-:Y:S01]  /*3150*/  @UP3 ULEA UR7, UR14, UR5, 0x3 ;  /* 0x000000050e073291 */ /* 0x000fe2000f8e18ff */
[----:B------:R-:W-:Y:S01]  /*3160*/  PLOP3.LUT P2, PT, PT, PT, PT, 0x80, 0x8 ;  /* 0x000000000008781c */ /* 0x000fe20003f4f070 */
[----:B------:R-:W-:Y:S01]  /*3170*/  ULEA UR6, UR15, UR5, 0x3 ;  /* 0x000000050f067291 */ /* 0x000fe2000f8e18ff */
[----:B------:R-:W-:Y:S02]  /*3180*/  PRMT R3, RZ, 0x654, R3 ;  /* 0x00000654ff037816 */ /* 0x000fe40000000003 */
[----:B------:R-:W2:Y:S01]  /*3190*/  LDS.128 R4, [R4+0x110] ;  /* 0x0001100004047984 */ /* 0x000ea20000000c00 */
[----:B-1----:R-:W-:Y:S02]  /*31a0*/  @P0 SHF.L.U32 R2, R8, 0x1f, RZ ;  /* 0x0000001f08020819 */ /* 0x002fe400000006ff */
[----:B------:R-:W-:Y:S01]  /*31b0*/  SHF.L.U32 R0, R11, 0x1f, RZ ;  /* 0x0000001f0b007819 */ /* 0x000fe200000006ff */
[----:B------:R-:W-:Y:S01]  /*31c0*/  @!PT LDS RZ, [RZ] ;  /* 0x00000000fffff984 */ /* 0x000fe20000000800 */
[----:B------:R-:W-:Y:S01]  /*31d0*/  @!PT LDS RZ, [RZ] ;  /* 0x00000000fffff984 */ /* 0x000fe20000000800 */
[----:B------:R-:W-:Y:S01]  /*31e0*/  @!PT LDS RZ, [RZ] ;  /* 0x00000000fffff984 */ /* 0x000fe20000000800 */
[----:B------:R-:W-:Y:S01]  /*31f0*/  @!PT LDS RZ, [RZ] ;  /* 0x00000000fffff984 */ /* 0x000fe20000000800 */
[----:B------:R1:W-:Y:S06]  /*3200*/  MEMBAR.ALL.CTA ;  /* 0x0000000000007992 */ /* 0x0003ec0000008000 */
[----:B-1----:R-:W1:Y:S02]  /*3210*/  FENCE.VIEW.ASYNC.S ;  /* 0x00000000000073c6 */ /* 0x002e640000000000 */
[----:B-1----:R1:W-:Y:S01]  /*3220*/  SYNCS.ARRIVE.TRANS64.RED.A1T0 RZ, [R3+URZ], RZ ;  /* 0x000000ff03ff79a7 */ /* 0x0023e200081004ff */
[----:B------:R1:W3:Y:S01]  /*3230*/  @P0 SYNCS.PHASECHK.TRANS64.TRYWAIT P2, [UR7], R2 ;  /* 0x00000002ff0005a7 */ /* 0x0002e20008041107 */
[----:B------:R-:W-:Y:S01]  /*3240*/  ULEA UR7, UR15, UR16, 0x6 ;  /* 0x000000100f077291 */ /* 0x000fe2000f8e30ff */
[----:B--2---:R-:W-:Y:S01]  /*3250*/  LOP3.LUT P1, RZ, R6, 0x1, RZ, 0xc0, !PT ;  /* 0x0000000106ff7812 */ /* 0x004fe2000782c0ff */
[----:B------:R-:W2:Y:S02]  /*3260*/  SYNCS.PHASECHK.TRANS64.TRYWAIT P0, [UR6+0xc0], R0 ;  /* 0x0000c000ff0075a7 */ /* 0x000ea40008001106 */
[----:B-123--:R-:W-:Y:S10]  /*3270*/  @!P0 BRA `(.L_x_54) ;  /* 0x0000004800508947 */ /* 0x00eff40003800000 */
.L_x_132:
[----:B------:R-:W-:Y:S01]  /*3280*/  IADD3 R10, PT, PT, R10, 0x1, RZ ;  /* 0x000000010a0a7810 */ /* 0x000fe20007ffe0ff */
[----:B------:R-:W-:Y:S06]  /*3290*/  BRA.U !UP3, `(.L_x_55) ;  /* 0x000000050b107547 */ /* 0x000fec000b800000 */
[----:B------:R-:W-:Y:S01]  /*32a0*/  UPLOP3.LUT UP4, UPT, UPT, UPT, UPT, 0x40, 0x4 ;  /* 0x000000000004789c */ /* 0x000fe20003f8e870 */
[----:B------:R-:W-:Y:S01]  /*32b0*/  UMOV UR13, UR8 ;  /* 0x00000008000d7c82 */ /* 0x000fe20008000000 */
[----:B------:R-:W-:Y:S01]  /*32c0*/  UMOV UR12, UR4 ;  /* 0x00000004000c7c82 */ /* 0x000fe20008000000 */
[----:B------:R-:W-:-:S08]  /*32d0*/  UMOV UR17, UR14 ;  /* 0x0000000e00117c82 */ /* 0x000fd00008000000 */
.L_x_58:
[----:B------:R-:W-:Y:S02]  /*32e0*/  UIADD3 UR13, UPT, UPT, UR13, 0x1, URZ ;  /* 0x000000010d0d7890 */ /* 0x000fe4000fffe0ff */
[----:B--2---:R-:W-:Y:S02]  /*32f0*/  ULEA UR11, UR17, UR5, 0x3 ;  /* 0x00000005110b7291 */ /* 0x004fe4000f8e18ff */
[----:B------:R-:W-:Y:S01]  /*3300*/  UISETP.NE.AND UP0, UPT, UR13, URZ, UPT ;  /* 0x000000ff0d00728c */ /* 0x000fe2000bf05270 */
[----:B---3--:R-:W-:Y:S10]  /*3310*/  @P2 BRA `(.L_x_56) ;  /* 0x00000000000c2947 */ /* 0x008ff40003800000 */
[----:B-1----:R-:W-:Y:S04]  /*3320*/  SHF.L.U32 R2, R8, 0x1f, RZ ;  /* 0x0000001f08027819 */ /* 0x002fe800000006ff */
[----:B------:R-:W1:Y:S02]  /*3330*/  SYNCS.PHASECHK.TRANS64.TRYWAIT P0, [UR11], R2 ;  /* 0x00000002ff0075a7 */ /* 0x000e64000800110b */
[----:B-1----:R-:W-:Y:S05]  /*3340*/  @!P0 BRA `(.L_x_57) ;  /* 0x0000004800348947 */ /* 0x002fea0003800000 */
.L_x_56:
[----:B------:R-:W-:Y:S01]  /*3350*/  UISETP.NE.AND UP1, UPT, UR12, 0x1, UPT ;  /* 0x000000010c00788c */ /* 0x000fe2000bf25270 */
[----:B------:R-:W-:Y:S01]  /*3360*/  PLOP3.LUT P2, PT, PT, PT, PT, 0x80, 0x8 ;  /* 0x000000000008781c */ /* 0x000fe20003f4f070 */
[----:B------:R-:W-:Y:S02]  /*3370*/  UIADD3 UR14, UPT, UPT, UR17, 0x1, URZ ;  /* 0x00000001110e7890 */ /* 0x000fe4000fffe0ff */
[----:B------:R-:W-:Y:S02]  /*3380*/  ULEA UR64, UR17, UR10, 0xa ;  /* 0x0000000a11407291 */ /* 0x000fe4000f8e50ff */
[----:B------:R-:W-:Y:S01]  /*3390*/  UISETP.NE.AND UP2, UPT, UR14, 0x4, UPT ;  /* 0x000000040e00788c */ /* 0x000fe2000bf45270 */
[----:B------:R-:W-:Y:S01]  /*33a0*/  PLOP3.LUT P0, PT, PT, PT, UP1, 0x80, 0x8 ;  /* 0x000000000008781c */ /* 0x000fe20003f0f018 */
[----:B------:R-:W-:Y:S02]  /*33b0*/  ULEA UR62, UR17, UR9, 0xb ;  /* 0x00000009113e7291 */ /* 0x000fe4000f8e58ff */
[----:B------:R-:W-:Y:S02]  /*33c0*/  USEL UR35, URZ, 0x1, UP2 ;  /* 0x00000001ff237887 */ /* 0x000fe40009000000 */
[----:B------:R-:W-:Y:S02]  /*33d0*/  USEL UR14, UR14, URZ, UP2 ;  /* 0x000000ff0e0e7287 */ /* 0x000fe40009000000 */
[----:B------:R-:W-:Y:S02]  /*33e0*/  UIADD3 UR60, UPT, UPT, UR64, 0x2, URZ ;  /* 0x00000002403c7890 */ /* 0x000fe4000fffe0ff */
[----:B------:R-:W-:Y:S01]  /*33f0*/  @UP1 ULEA UR34, UR14, UR5, 0x3 ;  /* 0x000000050e221291 */ /* 0x000fe2000f8e18ff */
[----:B------:R-:W-:Y:S01]  /*3400*/  LOP3.LUT R8, R8, UR35, RZ, 0x3c, !PT ;  /* 0x0000002308087c12 */ /* 0x000fe2000f8e3cff */
[----:B------:R-:W-:Y:S02]  /*3410*/  UIADD3 UR58, UPT, UPT, UR62, 0x2, URZ ;  /* 0x000000023e3a7890 */ /* 0x000fe4000fffe0ff */
[----:B------:R-:W-:Y:S01]  /*3420*/  UIADD3 UR56, UPT, UPT, UR64, 0x4, URZ ;  /* 0x0000000440387890 */ /* 0x000fe2000fffe0ff */
[----:B-1----:R-:W-:Y:S01]  /*3430*/  @P0 SHF.L.U32 R0, R8, 0x1f, RZ ;  /* 0x0000001f08000819 */ /* 0x002fe200000006ff */
[----:B------:R-:W-:Y:S02]  /*3440*/  UIADD3 UR54, UPT, UPT, UR62, 0x4, URZ ;  /* 0x000000043e367890 */ /* 0x000fe4000fffe0ff */
[----:B------:R-:W-:Y:S01]  /*3450*/  UIADD3 UR52, UPT, UPT, UR64, 0x6, URZ ;  /* 0x0000000640347890 */ /* 0x000fe2000fffe0ff */
[----:B------:R2:W3:Y:S01]  /*3460*/  @P0 SYNCS.PHASECHK.TRANS64.TRYWAIT P2, [UR34], R0 ;  /* 0x00000000ff0005a7 */ /* 0x0004e20008041122 */
[----:B------:R-:W-:Y:S02]  /*3470*/  UIADD3 UR50, UPT, UPT, UR62, 0x6, URZ ;  /* 0x000000063e327890 */ /* 0x000fe4000fffe0ff */
        /* <DEDUP_REMOVED lines=9> */
[----:B------:R-:W-:Y:S01]  /*3510*/  UIADD3 UR12, UPT, UPT, UR12, -0x1, URZ ;  /* 0xffffffff0c0c7890 */ /* 0x000fe2000fffe0ff */
[----:B------:R-:W-:Y:S01]  /*3520*/  UMOV UR65, 0x40004040 ;  /* 0x4000404000417882 */ /* 0x000fe20000000000 */
[----:B------:R-:W-:Y:S01]  /*3530*/  UMOV UR63, 0x40004040 ;  /* 0x40004040003f7882 */ /* 0x000fe20000000000 */
[----:B------:R-:W-:Y:S01]  /*3540*/  UMOV UR61, 0x40004040 ;  /* 0x40004040003d7882 */ /* 0x000fe20000000000 */
[----:B------:R2:W-:Y:S01]  /*3550*/  UTCHMMA gdesc[UR62], gdesc[UR64], tmem[UR7], tmem[UR32], idesc[UR33], UP4 ;  /* 0x00ff20403e0075ea */ /* 0x0005e2000a000007 */
[----:B------:R-:W-:Y:S01]  /*3560*/  UPLOP3.LUT UP4, UPT, UPT, UPT, UPT, 0x80, 0x8 ;  /* 0x000000000008789c */ /* 0x000fe20003f8f070 */
[----:B------:R-:W-:Y:S01]  /*3570*/  UMOV UR59, 0x40004040 ;  /* 0x40004040003b7882 */ /* 0x000fe20000000000 */
[----:B------:R-:W-:Y:S01]  /*3580*/  UMOV UR57, 0x40004040 ;  /* 0x4000404000397882 */ /* 0x000fe20000000000 */
[----:B------:R2:W-:Y:S01]  /*3590*/  UTCHMMA gdesc[UR58], gdesc[UR60], tmem[UR7], tmem[UR30], idesc[UR31], UPT ;  /* 0x00ff1e3c3a0075ea */ /* 0x0005e2000b800007 */
        /* <DEDUP_REMOVED lines=14> */
[----:B------:R-:W-:Y:S01]  /*3680*/  UMOV UR35, 0x40004040 ;  /* 0x4000404000237882 */ /* 0x000fe20000000000 */
[----:B------:R2:W-:Y:S01]  /*3690*/  UTCHMMA gdesc[UR38], gdesc[UR40], tmem[UR7], tmem[UR20], idesc[UR21], UPT ;  /* 0x00ff1428260075ea */ /* 0x0005e2000b800007 */
[----:B------:R2:W-:Y:S01]  /*36a0*/  UTCHMMA gdesc[UR34], gdesc[UR36], tmem[UR7], tmem[UR18], idesc[UR19], UPT ;  /* 0x00ff1224220075ea */ /* 0x0005e2000b800007 */
[----:B------:R2:W-:Y:S01]  /*36b0*/  UTCBAR [UR11], URZ ;  /* 0x000000ff0b0073e9 */ /* 0x0005e200080000ff */
[----:B------:R-:W-:Y:S01]  /*36c0*/  UMOV UR17, UR14 ;  /* 0x0000000e00117c82 */ /* 0x000fe20008000000 */
[----:B------:R-:W-:Y:S05]  /*36d0*/  BRA.U UP0, `(.L_x_58) ;  /* 0xfffffffd00007547 */ /* 0x000fea000b83ffff */
.L_x_55:
[----:B------:R-:W-:Y:S01]  /*36e0*/  UIADD3 UR15, UPT, UPT, UR15, 0x1, URZ ;  /* 0x000000010f0f7890 */ /* 0x000fe2000fffe0ff */
[C---:B------:R-:W-:Y:S01]  /*36f0*/  ISETP.NE.AND P0, PT, R10.reuse, 0x2, PT ;  /* 0x000000020a00780c */ /* 0x040fe20003f05270 */
[----:B--2---:R-:W-:Y:S02]  /*3700*/  UIADD3 UR7, UPT, UPT, UR6, 0xa0, URZ ;  /* 0x000000a006077890 */ /* 0x004fe4000fffe0ff */
[----:B------:R-:W-:Y:S01]  /*3710*/  UISETP.NE.AND UP0, UPT, UR15, 0x4, UPT ;  /* 0x000000040f00788c */ /* 0x000fe2000bf05270 */
[----:B-1----:R-:W-:Y:S02]  /*3720*/  SEL R0, RZ, 0x1, P0 ;  /* 0x00000001ff007807 */ /* 0x002fe40000000000 */
[----:B------:R-:W-:Y:S01]  /*3730*/  SEL R10, R10, RZ, P0 ;  /* 0x000000ff0a0a7207 */ /* 0x000fe20000000000 */
[----:B------:R-:W-:Y:S01]  /*3740*/  USEL UR6, URZ, 0x1, UP0 ;  /* 0x00000001ff067887 */ /* 0x000fe20008000000 */
[----:B------:R-:W-:Y:S01]  /*3750*/  LOP3.LUT R9, R9, R0, RZ, 0x3c, !PT ;  /* 0x0000000009097212 */ /* 0x000fe200078e3cff */
[----:B------:R-:W-:Y:S01]  /*3760*/  USEL UR15, UR15, URZ, UP0 ;  /* 0x000000ff0f0f7287 */ /* 0x000fe20008000000 */
[----:B------:R1:W-:Y:S03]  /*3770*/  UTCBAR [UR7], URZ ;  /* 0x000000ff070073e9 */ /* 0x0003e600080000ff */
[----:B------:R-:W-:Y:S01]  /*3780*/  LOP3.LUT R11, R11, UR6, RZ, 0x3c, !PT ;  /* 0x000000060b0b7c12 */ /* 0x000fe2000f8e3cff */
[----:B------:R-:W-:Y:S07]  /*3790*/  @P1 BRA `(.L_x_59) ;  /* 0xfffffff800501947 */ /* 0x000fee000383ffff */
[----:B------:R-:W2:Y:S01]  /*37a0*/  S2UR UR4, SR_CgaCtaId ;  /* 0x00000000000479c3 */ /* 0x000ea20000008800 */
[----:B------:R-:W-:Y:S01]  /*37b0*/  ELECT P0, URZ, PT ;  /* 0x0000000000ff782f */ /* 0x000fe20003800000 */
[----:B------:R-:W-:Y:S01]  /*37c0*/  IMAD.MOV.U32 R0, RZ, RZ, 0x1 ;  /* 0x00000001ff007424 */ /* 0x000fe200078e00ff */
[----:B------:R-:W-:Y:S01]  /*37d0*/  UIADD3 UR5, UPT, UPT, UR5, 0xc0, URZ ;  /* 0x000000c005057890 */ /* 0x000fe2000fffe0ff */
[----:B------:R-:W-:Y:S01]  /*37e0*/  SHF.L.U32 R2, R11, 0x1f, RZ ;  /* 0x0000001f0b027819 */ /* 0x000fe200000006ff */
[----:B------:R-:W-:-:S03]  /*37f0*/  UMOV UR6, 0x40 ;  /* 0x0000004000067882 */ /* 0x000fc60000000000 */
[----:B------:R-:W-:Y:S01]  /*3800*/  UVIRTCOUNT.DEALLOC.SMPOOL 0x80 ;  /* 0x000000800000784c */ /* 0x000fe20000000000 */
[----:B--2---:R-:W-:Y:S02]  /*3810*/  ULEA UR4, UR4, UR6, 0x18 ;  /* 0x0000000604047291 */ /* 0x004fe4000f8ec0ff */
[----:B------:R-:W-:-:S07]  /*3820*/  ULEA UR6, UR15, UR5, 0x3 ;  /* 0x000000050f067291 */ /* 0x000fce000f8e18ff */
[----:B------:R2:W-:Y:S02]  /*3830*/  @P0 STS.U8 [UR4+0x1c], R0 ;  /* 0x00001c00ff000988 */ /* 0x0005e40008000004 */
[----:B------:R-:W4:Y:S02]  /*3840*/  SYNCS.PHASECHK.TRANS64.TRYWAIT P0, [UR6], R2 ;  /* 0x00000002ff0075a7 */ /* 0x000f240008001106 */
[----:B--2-4-:R-:W-:Y:S05]  /*3850*/  @!P0 BRA `(.L_x_60) ;  /* 0x0000004400088947 */ /* 0x014fea0003800000 */
.L_x_135:
[----:B-1----:R-:W-:-:S04]  /*3860*/  UIADD3 UR7, UPT, UPT, UR15, 0x1, URZ ;  /* 0x000000010f077890 */ /* 0x002fc8000fffe0ff */
[----:B------:R-:W-:-:S04]  /*3870*/  UISETP.NE.AND UP0, UPT, UR7, 0x4, UPT ;  /* 0x000000040700788c */ /* 0x000fc8000bf05270 */
[----:B------:R-:W-:Y:S02]  /*3880*/  USEL UR8, URZ, 0x1, UP0 ;  /* 0x00000001ff087887 */ /* 0x000fe40008000000 */
[----:B------:R-:W-:-:S04]  /*3890*/  USEL UR7, UR7, URZ, UP0 ;  /* 0x000000ff07077287 */ /* 0x000fc80008000000 */
[----:B------:R-:W-:Y:S01]  /*38a0*/  ULEA UR6, UR7, UR5, 0x3 ;  /* 0x0000000507067291 */ /* 0x000fe2000f8e18ff */
[----:B--2---:R-:W-:-:S04]  /*38b0*/  LOP3.LUT R2, R11, UR8, RZ, 0x3c, !PT ;  /* 0x000000080b027c12 */ /* 0x004fc8000f8e3cff */
[----:B------:R-:W-:-:S04]  /*38c0*/  SHF.L.U32 R3, R2, 0x1f, RZ ;  /* 0x0000001f02037819 */ /* 0x000fc800000006ff */
[----:B------:R-:W1:Y:S02]  /*38d0*/  SYNCS.PHASECHK.TRANS64.TRYWAIT P0, [UR6], R3 ;  /* 0x00000003ff0075a7 */ /* 0x000e640008001106 */
[----:B-1----:R-:W-:Y:S05]  /*38e0*/  @!P0 BRA `(.L_x_61) ;  /* 0x0000004000fc8947 */ /* 0x002fea0003800000 */
.L_x_137:
        /* <DEDUP_REMOVED lines=9> */
.L_x_139:
[----:B------:R-:W-:-:S04]  /*3980*/  UIADD3 UR7, UPT, UPT, UR7, 0x1, URZ ;  /* 0x0000000107077890 */ /* 0x000fc8000fffe0ff */
[----:B------:R-:W-:-:S04]  /*3990*/  UISETP.NE.AND UP0, UPT, UR7, 0x4, UPT ;  /* 0x000000040700788c */ /* 0x000fc8000bf05270 */
[----:B------:R-:W-:Y:S02]  /*39a0*/  USEL UR6, URZ, 0x1, UP0 ;  /* 0x00000001ff067887 */ /* 0x000fe40008000000 */
[----:B------:R-:W-:-:S04]  /*39b0*/  USEL UR7, UR7, URZ, UP0 ;  /* 0x000000ff07077287 */ /* 0x000fc80008000000 */
[----:B------:R-:W-:Y:S01]  /*39c0*/  ULEA UR7, UR7, UR5, 0x3 ;  /* 0x0000000507077291 */ /* 0x000fe2000f8e18ff */
[----:B------:R-:W-:-:S04]  /*39d0*/  LOP3.LUT R2, R2, UR6, RZ, 0x3c, !PT ;  /* 0x0000000602027c12 */ /* 0x000fc8000f8e3cff */
[----:B------:R-:W-:-:S04]  /*39e0*/  SHF.L.U32 R2, R2, 0x1f, RZ ;  /* 0x0000001f02027819 */ /* 0x000fc800000006ff */
[----:B------:R-:W2:Y:S02]  /*39f0*/  SYNCS.PHASECHK.TRANS64.TRYWAIT P0, [UR7], R2 ;  /* 0x00000002ff0075a7 */ /* 0x000ea40008001107 */
[----:B--2---:R-:W-:Y:S05]  /*3a00*/  @!P0 BRA `(.L_x_63) ;  /* 0x0000004000e48947 */ /* 0x004fea0003800000 */
.L_x_141:
[----:B------:R-:W-:Y:S01]  /*3a10*/  NOP ;  /* 0x0000000000007918 */ /* 0x000fe20000000000 */
[----:B-1----:R-:W1:Y:S01]  /*3a20*/  LDS R0, [UR4+0x14] ;  /* 0x00001404ff007984 */ /* 0x002e620008000800 */
[----:B------:R-:W-:Y:S01]  /*3a30*/  ULOP3.LUT UR6, UR16, 0xffff, URZ, 0xc0, !UPT ;  /* 0x0000ffff10067892 */ /* 0x000fe2000f8ec0ff */
[----:B------:R-:W-:Y:S01]  /*3a40*/  UMOV UR8, 0xffff ;  /* 0x0000ffff00087882 */ /* 0x000fe20000000000 */
[----:B------:R-:W-:Y:S02]  /*3a50*/  UMOV UR5, 0x1 ;  /* 0x0000000100057882 */ /* 0x000fe40000000000 */
[----:B------:R-:W-:-:S04]  /*3a60*/  USHF.R.U32.HI UR6, URZ, 0x5, UR6 ;  /* 0x00000005ff067899 */ /* 0x000fc80008011606 */
[----:B------:R-:W-:Y:S02]  /*3a70*/  USHF.L.U32 UR8, UR8, UR6, URZ ;  /* 0x0000000608087299 */ /* 0x000fe400080006ff */
[----:B------:R-:W-:-:S04]  /*3a80*/  USHF.L.U32 UR5, UR5, UR6, URZ ;  /* 0x0000000605057299 */ /* 0x000fc800080006ff */
[----:B-1----:R-:W-:-:S04]  /*3a90*/  LOP3.LUT R0, R0, UR8, RZ, 0xc0, !PT ;  /* 0x0000000800007c12 */ /* 0x002fc8000f8ec0ff */
[----:B------:R-:W-:-:S13]  /*3aa0*/  ISETP.NE.AND P0, PT, R0, UR8, PT ;  /* 0x0000000800007c0c */ /* 0x000fda000bf05270 */
[----:B------:R-:W-:Y:S05]  /*3ab0*/  @P0 BRA `(.L_x_64) ;  /* 0x0000000000580947 */ /* 0x000fea0003800000 */
[----:B------:R-:W1:Y:S02]  /*3ac0*/  LDS R0, [UR4+0x18] ;  /* 0x00001804ff007984 */ /* 0x000e640008000800 */
[----:B-1----:R-:W-:-:S04]  /*3ad0*/  LOP3.LUT R0, R0, UR5, RZ, 0xc0, !PT ;  /* 0x0000000500007c12 */ /* 0x002fc8000f8ec0ff */
[----:B------:R-:W-:-:S13]  /*3ae0*/  ISETP.NE.AND P0, PT, R0, UR5, PT ;  /* 0x0000000500007c0c */ /* 0x000fda000bf05270 */
[----:B------:R-:W-:Y:S05]  /*3af0*/  @P0 BRA `(.L_x_65) ;  /* 0x00000000003c0947 */ /* 0x000fea0003800000 */
[----:B------:R-:W1:Y:S01]  /*3b00*/  S2R R2, SR_LANEID ;  /* 0x0000000000027919 */ /* 0x000e620000000000 */
[----:B------:R-:W-:Y:S01]  /*3b10*/  ULOP3.LUT UR8, URZ, UR8, URZ, 0x33, !UPT ;  /* 0x00000008ff087292 */ /* 0x000fe2000f8e33ff */
[----:B------:R-:W-:Y:S02]  /*3b20*/  VOTEU.ANY UR7, UPT, PT ;  /* 0x0000000000077886 */ /* 0x000fe400038e0100 */
[----:B------:R-:W-:-:S03]  /*3b30*/  UFLO.U32 UR7, UR7 ;  /* 0x00000007000772bd */ /* 0x000fc600080e0000 */
[----:B------:R-:W-:-:S04]  /*3b40*/  IMAD.U32 R0, RZ, RZ, UR8 ;  /* 0x00000008ff007e24 */ /* 0x000fc8000f8e00ff */
[----:B------:R2:W4:Y:S02]  /*3b50*/  REDUX UR6, R0 ;  /* 0x00000000000673c4 */ /* 0x0005240000000000 */
[----:B------:R1:W-:Y:S02]  /*3b60*/  UTCATOMSWS.AND URZ, UR8 ;  /* 0x0000000800ff79e3 */ /* 0x0003e40008000000 */
[----:B-1----:R-:W-:Y:S02]  /*3b70*/  ISETP.EQ.U32.AND P0, PT, R2, UR7, PT ;  /* 0x0000000702007c0c */ /* 0x002fe4000bf02070 */
[----:B--2---:R-:W-:Y:S02]  /*3b80*/  LOP3.LUT R0, RZ, UR5, RZ, 0x33, !PT ;  /* 0x00000005ff007c12 */ /* 0x004fe4000f8e33ff */
[----:B----4-:R-:W-:Y:S02]  /*3b90*/  MOV R2, UR6 ;  /* 0x0000000600027c02 */ /* 0x010fe40008000f00 */
[----:B------:R-:W1:Y:S07]  /*3ba0*/  REDUX UR5, R0 ;  /* 0x00000000000573c4 */ /* 0x000e6e0000000000 */
[----:B------:R2:W-:Y:S01]  /*3bb0*/  @P0 ATOMS.AND RZ, [UR4+0x14], R2 ;  /* 0x00001402ffff098c */ /* 0x0005e2000a800004 */
[----:B-1----:R-:W-:-:S05]  /*3bc0*/  IMAD.U32 R0, RZ, RZ, UR5 ;  /* 0x00000005ff007e24 */ /* 0x002fca000f8e00ff */
[----:B------:R2:W-:Y:S01]  /*3bd0*/  @P0 ATOMS.AND RZ, [UR4+0x18], R0 ;  /* 0x00001800ffff098c */ /* 0x0005e2000a800004 */
[----:B------:R-:W-:Y:S05]  /*3be0*/  BRA `(.L_x_66) ;  /* 0x0000000000147947 */ /* 0x000fea0003800000 */
.L_x_65:
[----:B------:R-:W-:Y:S02]  /*3bf0*/  MOV R2, 0x3c10 ;  /* 0x00003c1000027802 */ /* 0x000fe40000000f00 */
[----:B---3-5:R-:W-:Y:S05]  /*3c00*/  CALL.REL.NOINC `($__internal_0_$__cuda_sm10x_tcgen05_guardrail_trap_col_being_dealloced_not_returned_by_alloc) ;  /* 0x0000004400587944 */ /* 0x028fea0003c00000 */
[----:B------:R-:W-:Y:S05]  /*3c10*/  BRA `(.L_x_66) ;  /* 0x0000000000087947 */ /* 0x000fea0003800000 */
.L_x_64:
[----:B------:R-:W-:Y:S02]  /*3c20*/  MOV R2, 0x3c40 ;  /* 0x00003c4000027802 */ /* 0x000fe40000000f00 */
[----:B---3-5:R-:W-:Y:S05]  /*3c30*/  CALL.REL.NOINC `($__internal_2_$__cuda_sm10x_tcgen05_guardrail_trap_unallocated_columns_being_dealloced) ;  /* 0x0000004400647944 */ /* 0x028fea0003c00000 */
.L_x_66:
[----:B------:R-:W-:Y:S01]  /*3c40*/  NOP ;  /* 0x0000000000007918 */ /* 0x000fe20000000000 */
[----:B------:R-:W-:Y:S05]  /*3c50*/  EXIT ;  /* 0x000000000000794d */ /* 0x000fea0003800000 */
.L_x_48:
[----:B------:R-:W-:-:S09]  /*3c60*/  UISETP.NE.OR UP2, UPT, UR8, 0x3, !UP2 ;  /* 0x000000030800788c */ /* 0x000fd2000d745670 */
[----:B------:R-:W-:Y:S05]  /*3c70*/  BRA.U UP2, `(.L_x_67) ;  /* 0x0000000d02b07547 */ /* 0x000fea000b800000 */
[----:B------:R-:W1:Y:S01]  /*3c80*/  LDC R0, c[0x0][0xb30] ;  /* 0x0002cc00ff007b82 */ /* 0x000e620000000800 */
[----:B------:R-:W2:Y:S01]  /*3c90*/  LDCU.64 UR8, c[0x0][0x888] ;  /* 0x00011100ff0877ac */ /* 0x000ea20008000a00 */
[----:B------:R-:W-:Y:S02]  /*3ca0*/  HFMA2 R27, -RZ, RZ, 0, 0 ;  /* 0x00000000ff1b7431 */ /* 0x000fe400000001ff */
[----:B------:R-:W-:Y:S01]  /*3cb0*/  IMAD.MOV.U32 R29, RZ, RZ, 0x1 ;  /* 0x00000001ff1d7424 */ /* 0x000fe200078e00ff */
[----:B------:R-:W-:Y:S01]  /*3cc0*/  MOV R25, 0x2000 ;  /* 0x0000200000197802 */ /* 0x000fe20000000f00 */
[----:B------:R-:W4:Y:S01]  /*3cd0*/  LDCU.64 UR4, c[0x0][0x890] ;  /* 0x00011200ff0477ac */ /* 0x000f220008000a00 */
[----:B------:R-:W-:Y:S01]  /*3ce0*/  IMAD.MOV.U32 R28, RZ, RZ, RZ ;  /* 0x000000ffff1c7224 */ /* 0x000fe200078e00ff */
[----:B------:R-:W3:Y:S01]  /*3cf0*/  LDC R24, c[0x0][0x370] ;  /* 0x0000dc00ff187b82 */ /* 0x000ee20000000800 */
[----:B------:R-:W-:Y:S01]  /*3d00*/  UMOV UR7, 0x400 ;  /* 0x0000040000077882 */ /* 0x000fe20000000000 */
[----:B------:R-:W-:-:S02]  /*3d10*/  UPLOP3.LUT UP1, UPT, UPT, UPT, UPT, 0x40, 0x4 ;  /* 0x000000000004789c */ /* 0x000fc40003f2e870 */
[----:B------:R-:W-:Y:S01]  /*3d20*/  ULEA UR7, UR37, UR7, 0x18 ;  /* 0x0000000725077291 */ /* 0x000fe2000f8ec0ff */
[----:B------:R-:W-:-:S03]  /*3d30*/  UMOV UR13, URZ ;  /* 0x000000ff000d7c82 */ /* 0x000fc60008000000 */
[----:B------:R-:W3:Y:S01]  /*3d40*/  LDC R3, c[0x0][0xb0c] ;  /* 0x0002c300ff037b82 */ /* 0x000ee20000000800 */
[----:B--2---:R-:W-:Y:S02]  /*3d50*/  UISETP.NE.U32.AND UP3, UPT, UR8, URZ, UPT ;  /* 0x000000ff0800728c */ /* 0x004fe4000bf65070 */
[----:B----4-:R-:W-:-:S05]  /*3d60*/  UISETP.NE.U32.AND UP4, UPT, UR4, URZ, UPT ;  /* 0x000000ff0400728c */ /* 0x010fca000bf85070 */
[----:B------:R-:W2:Y:S01]  /*3d70*/  LDC R18, c[0x0][0xb20] ;  /* 0x0002c800ff127b82 */ /* 0x000ea20000000800 */
[----:B-1----:R-:W-:Y:S01]  /*3d80*/  ISETP.NE.AND P1, PT, R0, 0x1, PT ;  /* 0x000000010000780c */ /* 0x002fe20003f25270 */
[----:B------:R-:W-:Y:S02]  /*3d90*/  UISETP.NE.AND.EX UP3, UPT, UR9, URZ, UPT, UP3 ;  /* 0x000000ff0900728c */ /* 0x000fe4000bf65330 */
[----:B------:R-:W-:-:S04]  /*3da0*/  UISETP.NE.AND.EX UP4, UPT, UR5, URZ, UPT, UP4 ;  /* 0x000000ff0500728c */ /* 0x000fc8000bf85340 */
[----:B------:R-:W1:Y:S08]  /*3db0*/  LDC.64 R30, c[0x0][0x348] ;  /* 0x0000d200ff1e7b82 */ /* 0x000e700000000a00 */
[----:B------:R-:W4:Y:S08]  /*3dc0*/  LDC.64 R16, c[0x0][0xb10] ;  /* 0x0002c400ff107b82 */ /* 0x000f300000000a00 */
[----:B------:R-:W1:Y:S08]  /*3dd0*/  LDC.64 R6, c[0x0][0xb18] ;  /* 0x0002c600ff067b82 */ /* 0x000e700000000a00 */
[----:B------:R-:W1:Y:S08]  /*3de0*/  LDC.64 R4, c[0x0][0xb28] ;  /* 0x0002ca00ff047b82 */ /* 0x000e700000000a00 */
[----:B--23--:R-:W1:Y:S02]  /*3df0*/  LDC R19, c[0x0][0x374] ;  /* 0x0000dd00ff137b82 */ /* 0x00ce640000000800 */
.L_x_76:
[C---:B------:R-:W-:Y:S02]  /*3e00*/  LEA R0, R28.reuse, UR7, 0x3 ;  /* 0x000000071c007c11 */ /* 0x040fe4000f8e18ff */
[----:B------:R-:W-:Y:S02]  /*3e10*/  SHF.L.U32 R2, R27, 0x1f, RZ ;  /* 0x0000001f1b027819 */ /* 0x000fe400000006ff */
[----:B------:R-:W-:Y:S02]  /*3e20*/  LEA R20, R28, UR7, 0x4 ;  /* 0x000000071c147c11 */ /* 0x000fe4000f8e20ff */
[----:B--2---:R-:W2:Y:S02]  /*3e30*/  SYNCS.PHASECHK.TRANS64.TRYWAIT P0, [R0+URZ+0x80], R2 ;  /* 0x00008002000075a7 */ /* 0x004ea400080011ff */
[----:B--2---:R-:W-:Y:S05]  /*3e40*/  @!P0 BRA `(.L_x_68) ;  /* 0x0000003c00ec8947 */ /* 0x004fea0003800000 */
.L_x_142:
[----:B------:R-:W-:Y:S01]  /*3e50*/  ISETP.GE.AND P0, PT, R40, 0x1, PT ;  /* 0x000000012800780c */ /* 0x000fe20003f06270 */
[----:B------:R-:W3:Y:S01]  /*3e60*/  LDS.128 R20, [R20+0x110] ;  /* 0x0001100014147984 */ /* 0x000ee20000000c00 */
[----:B--2---:R-:W-:Y:S01]  /*3e70*/  VIADD R0, R0, 0x90 ;  /* 0x0000009000007836 */ /* 0x004fe20000000000 */
[----:B------:R-:W-:Y:S01]  /*3e80*/  @!PT LDS RZ, [RZ] ;  /* 0x00000000fffff984 */ /* 0x000fe20000000800 */
[----:B------:R-:W-:Y:S01]  /*3e90*/  @!PT LDS RZ, [RZ] ;  /* 0x00000000fffff984 */ /* 0x000fe20000000800 */
[----:B------:R-:W-:Y:S01]  /*3ea0*/  @!PT LDS RZ, [RZ] ;  /* 0x00000000fffff984 */ /* 0x000fe20000000800 */
[----:B------:R-:W-:Y:S01]  /*3eb0*/  @!PT LDS RZ, [RZ] ;  /* 0x00000000fffff984 */ /* 0x000fe20000000800 */
[----:B------:R2:W-:Y:S06]  /*3ec0*/  MEMBAR.ALL.CTA ;  /* 0x0000000000007992 */ /* 0x0005ec0000008000 */
[----:B--2---:R-:W2:Y:S01]  /*3ed0*/  FENCE.VIEW.ASYNC.S ;  /* 0x00000000000073c6 */ /* 0x004ea20000000000 */
[----:B------:R-:W-:Y:S04]  /*3ee0*/  PRMT R0, RZ, 0x654, R0 ;  /* 0x00000654ff007816 */ /* 0x000fe80000000000 */
[----:B--2---:R2:W-:Y:S01]  /*3ef0*/  SYNCS.ARRIVE.TRANS64.RED.A1T0 RZ, [R0+URZ], RZ ;  /* 0x000000ff00ff79a7 */ /* 0x0045e200081004ff */
[----:B---3--:R-:W-:Y:S11]  /*3f00*/  LOP3.LUT P3, RZ, R22, 0x1, RZ, 0xc0, !PT ;  /* 0x0000000116ff7812 */ /* 0x008ff6000786c0ff */
[----:B------:R-:W-:Y:S02]  /*3f10*/  @!UPT UIADD3 URZ, UPT, UPT, URZ, URZ, URZ ;  /* 0x000000fffffff290 */ /* 0x000fe4000fffe0ff */
[----:B------:R-:W-:Y:S02]  /*3f20*/  @P3 MOV R11, R20 ;  /* 0x00000014000b3202 */ /* 0x000fe40000000f00 */
[----:B------:R-:W-:Y:S01]  /*3f30*/  @P3 LOP3.LUT R10, R21, 0xffff, RZ, 0xc0, !PT ;  /* 0x0000ffff150a3812 */ /* 0x000fe200078ec0ff */
[----:B--2---:R-:W-:Y:S06]  /*3f40*/  @!P0 BRA `(.L_x_69) ;  /* 0x0000000000a48947 */ /* 0x004fec0003800000 */
[-C--:B-1----:R-:W-:Y:S01]  /*3f50*/  IMAD.HI.U32 R0, R19, R7.reuse, RZ ;  /* 0x0000000713007227 */ /* 0x082fe200078e00ff */
[----:B------:R-:W-:Y:S02]  /*3f60*/  ISETP.NE.AND P0, PT, R6, 0x1, PT ;  /* 0x000000010600780c */ /* 0x000fe40003f05270 */
[----:B------:R-:W-:Y:S01]  /*3f70*/  ISETP.NE.AND P2, PT, R40, 0x1, PT ;  /* 0x000000012800780c */ /* 0x000fe20003f45270 */
[----:B----4-:R-:W-:Y:S01]  /*3f80*/  IMAD.HI.U32 R9, R24, R16, RZ ;  /* 0x0000001018097227 */ /* 0x010fe200078e00ff */
[----:B------:R-:W-:Y:S02]  /*3f90*/  SHF.R.U32.HI R0, RZ, R18, R0 ;  /* 0x00000012ff007219 */ /* 0x000fe40000011600 */
[----:B------:R-:W-:Y:S01]  /*3fa0*/  ISETP.NE.AND P4, PT, R3, 0x1, PT ;  /* 0x000000010300780c */ /* 0x000fe20003f85270 */
[----:B------:R-:W-:Y:S01]  /*3fb0*/  IMAD.HI.U32 R13, R10, R7, RZ ;  /* 0x000000070a0d7227 */ /* 0x000fe200078e00ff */
[----:B------:R-:W-:Y:S02]  /*3fc0*/  SHF.R.U32.HI R9, RZ, R17, R9 ;  /* 0x00000011ff097219 */ /* 0x000fe40000011609 */
[----:B------:R-:W-:Y:S01]  /*3fd0*/  SEL R0, R19, R0, !P0 ;  /* 0x0000000013007207 */ /* 0x000fe20004000000 */
[----:B------:R-:W-:Y:S01]  /*3fe0*/  IMAD.HI.U32 R12, R11, R16, RZ ;  /* 0x000000100b0c7227 */ /* 0x000fe200078e00ff */
[----:B------:R-:W-:Y:S03]  /*3ff0*/  SEL R9, R24, R9, !P4 ;  /* 0x0000000918097207 */ /* 0x000fe60006000000 */
[-C--:B------:R-:W-:Y:S01]  /*4000*/  IMAD.HI.U32 R8, R0, R4.reuse, RZ ;  /* 0x0000000400087227 */ /* 0x080fe200078e00ff */
[----:B------:R-:W-:Y:S03]  /*4010*/  SHF.R.U32.HI R12, RZ, R17, R12 ;  /* 0x00000011ff0c7219 */ /* 0x000fe6000001160c */
[----:B------:R-:W-:Y:S01]  /*4020*/  IMAD.HI.U32 R2, R9, R4, RZ ;  /* 0x0000000409027227 */ /* 0x000fe200078e00ff */
[-C--:B------:R-:W-:Y:S02]  /*4030*/  @P2 SHF.R.U32.HI R0, RZ, R5.reuse, R8 ;  /* 0x00000005ff002219 */ /* 0x080fe40000011608 */
[----:B------:R-:W-:Y:S02]  /*4040*/  SHF.R.U32.HI R8, RZ, R18, R13 ;  /* 0x00000012ff087219 */ /* 0x000fe4000001160d */
[----:B------:R-:W-:Y:S01]  /*4050*/  @P2 SHF.R.U32.HI R9, RZ, R5, R2 ;  /* 0x00000005ff092219 */ /* 0x000fe20000011602 */
[----:B------:R-:W-:Y:S01]  /*4060*/  IMAD R0, R40, R0, RZ ;  /* 0x0000000028007224 */ /* 0x000fe200078e02ff */
[----:B------:R-:W-:Y:S02]  /*4070*/  SEL R8, R10, R8, !P0 ;  /* 0x000000080a087207 */ /* 0x000fe40004000000 */
[----:B------:R-:W-:Y:S01]  /*4080*/  SEL R2, R11, R12, !P4 ;  /* 0x0000000c0b027207 */ /* 0x000fe20006000000 */
[----:B------:R-:W-:Y:S01]  /*4090*/  IMAD R12, R40, R9, RZ ;  /* 0x00000009280c7224 */ /* 0x000fe200078e02ff */
[C---:B------:R-:W-:Y:S01]  /*40a0*/  ISETP.GE.AND P0, PT, R8.reuse, R0, PT ;  /* 0x000000000800720c */ /* 0x040fe20003f06270 */
[----:B------:R-:W-:Y:S03]  /*40b0*/  IMAD.HI.U32 R0, R8, R4, RZ ;  /* 0x0000000408007227 */ /* 0x000fe600078e00ff */
[----:B------:R-:W-:Y:S02]  /*40c0*/  ISETP.GE.OR P0, PT, R2, R12, P0 ;  /* 0x0000000c0200720c */ /* 0x000fe40000706670 */
[-C--:B------:R-:W-:Y:S04]  /*40d0*/  SHF.R.U32.HI R0, RZ, R5.reuse, R0 ;  /* 0x00000005ff007219 */ /* 0x080fe80000011600 */
[----:B------:R-:W-:Y:S05]  /*40e0*/  SEL R13, R8, R0, !P2 ;  /* 0x00000000080d7207 */ /* 0x000fea0005000000 */
[----:B------:R-:W-:Y:S02]  /*40f0*/  IMAD.MOV R12, RZ, RZ, -R13 ;  /* 0x000000ffff0c7224 */ /* 0x000fe400078e0a0d */
[----:B------:R-:W-:Y:S04]  /*4100*/  @!P0 IMAD.HI.U32 R0, R2, R4, RZ ;  /* 0x0000000402008227 */ /* 0x000fe800078e00ff */
[----:B------:R-:W-:Y:S01]  /*4110*/  IMAD R12, R40, R12, R8 ;  /* 0x0000000c280c7224 */ /* 0x000fe200078e0208 */
[----:B------:R-:W-:Y:S04]  /*4120*/  @!P0 SHF.R.U32.HI R0, RZ, R5, R0 ;  /* 0x00000005ff008219 */ /* 0x000fe80000011600 */
[----:B------:R-:W-:Y:S04]  /*4130*/  @!P0 SEL R0, R2, R0, !P2 ;  /* 0x0000000002008207 */ /* 0x000fe80005000000 */
[----:B------:R-:W-:Y:S01]  /*4140*/  @!P0 IADD3 R13, PT, PT, R13, -R0, RZ ;  /* 0x800000000d0d8210 */ /* 0x000fe20007ffe0ff */
[----:B------:R-:W-:Y:S01]  /*4150*/  @!P0 IMAD R0, R9, R12, R0 ;  /* 0x0000000c09008224 */ /* 0x000fe200078e0200 */
[----:B------:R-:W-:Y:S01]  /*4160*/  IADD3 R9, PT, PT, -R8, RZ, RZ ;  /* 0x000000ff08097210 */ /* 0x000fe20007ffe1ff */
[--C-:B------:R-:W-:Y:S02]  /*4170*/  IMAD.MOV R12, RZ, RZ, -R2.reuse ;  /* 0x000000ffff0c7224 */ /* 0x100fe400078e0a02 */
[----:B------:R-:W-:Y:S02]  /*4180*/  @!P0 IMAD R8, R13, R40, R2 ;  /* 0x000000280d088224 */ /* 0x000fe400078e0202 */
[----:B------:R-:W-:Y:S02]  /*4190*/  @!P0 IMAD.MOV.U32 R2, RZ, RZ, R0 ;  /* 0x000000ffff028224 */ /* 0x000fe400078e0000 */
[----:B------:R-:W-:Y:S02]  /*41a0*/  IMAD R11, R3, R12, R11 ;  /* 0x0000000c030b7224 */ /* 0x000fe400078e020b */
[----:B------:R-:W-:Y:S02]  /*41b0*/  IMAD R10, R6, R9, R10 ;  /* 0x00000009060a7224 */ /* 0x000fe400078e020a */
[----:B------:R-:W-:Y:S02]  /*41c0*/  IMAD R11, R2, R3, R11 ;  /* 0x00000003020b7224 */ /* 0x000fe400078e020b */
[----:B------:R-:W-:Y:S02]  /*41d0*/  IMAD R10, R8, R6, R10 ;  /* 0x00000006080a7224 */ /* 0x000fe400078e020a */
.L_x_69:
[----:B------:R-:W-:Y:S05]  /*41e0*/  BRA.U UP1, `(.L_x_70) ;  /* 0x0000000101107547 */ /* 0x000fea000b800000 */
[----:B------:R-:W-:Y:S04]  /*41f0*/  MOV R2, UR6 ;  /* 0x0000000600027c02 */ /* 0x000fe80008000f00 */
[----:B------:R-:W-:Y:S04]  /*4200*/  SHF.L.U32 R2, R2, 0x1f, RZ ;  /* 0x0000001f02027819 */ /* 0x000fe800000006ff */
[----:B------:R-:W2:Y:S02]  /*4210*/  SYNCS.PHASECHK.TRANS64.TRYWAIT P0, [UR7+0x78], R2 ;  /* 0x00007802ff0075a7 */ /* 0x000ea40008001107 */
[----:B--2---:R-:W-:Y:S05]  /*4220*/  @!P0 BRA `(.L_x_71) ;  /* 0x0000003c00088947 */ /* 0x004fea0003800000 */
.L_x_70:
[----:B------:R-:W-:Y:S02]  /*4230*/  R2UR UR11, R15 ;  /* 0x000000000f0b72ca */ /* 0x000fe400000e0000 */
[----:B------:R-:W-:Y:S02]  /*4240*/  R2UR UR10, R14 ;  /* 0x000000000e0a72ca */ /* 0x000fe400000e0000 */
[----:B------:R-:W-:Y:S04]  /*4250*/  ISETP.NE.U32.AND P2, PT, RZ, UR4, PT ;  /* 0x00000004ff007c0c */ /* 0x000fe8000bf45070 */
[----:B------:R-:W-:Y:S05]  /*4260*/  ISETP.NE.AND.EX P2, PT, RZ, UR5, PT, P2 ;  /* 0x00000005ff007c0c */ /* 0x000fea000bf45320 */
[----:B------:R-:W-:Y:S02]  /*4270*/  USHF.L.U32 UR11, UR11, 0x7, URZ ;  /* 0x000000070b0b7899 */ /* 0x000fe400080006ff */
[----:B------:R-:W-:Y:S01]  /*4280*/  USHF.L.U32 UR10, UR10, 0x6, URZ ;  /* 0x000000060a0a7899 */ /* 0x000fe200080006ff */
[----:B------:R-:W-:Y:S11]  /*4290*/  BRA.U !UP4, `(.L_x_72) ;  /* 0x000000010c347547 */ /* 0x000ff6000b800000 */
[----:B------:R-:W-:Y:S01]  /*42a0*/  UPLOP3.LUT UP0, UPT, UPT, UPT, UP3, 0x80, 0x8 ;  /* 0x000000000008789c */ /* 0x000fe20003f0f030 */
[----:B--2---:R-:W-:Y:S02]  /*42b0*/  HFMA2 R0, -RZ, RZ, 0, 5.9604644775390625e-08 ;  /* 0x00000001ff007431 */ /* 0x004fe400000001ff */
[----:B------:R-:W-:Y:S03]  /*42c0*/  IMAD.MOV.U32 R88, RZ, RZ, 0x1 ;  /* 0x00000001ff587424 */ /* 0x000fe600078e00ff */
[----:B------:R-:W-:Y:S05]  /*42d0*/  PLOP3.LUT P0, PT, PT, PT, UP0, 0x80, 0x8 ;  /* 0x000000000008781c */ /* 0x000fea0003f0f008 */
[----:B------:R-:W2:Y:S01]  /*42e0*/  @UP0 LDCU.64 UR14, c[0x0][0x888] ;  /* 0x00011100ff0e07ac */ /* 0x000ea20008000a00 */
[----:B------:R-:W-:Y:S07]  /*42f0*/  @UP0 UIMAD UR8, UR36, UR4, URZ ;  /* 0x00000004240802a4 */ /* 0x000fee000f8e02ff */
[----:B------:R-:W-:Y:S01]  /*4300*/  @!P0 PRMT R88, R0, 0x7610, R88 ;  /* 0x0000761000588816 */ /* 0x000fe20000000058 */
[----:B--2---:R-:W-:Y:S03]  /*4310*/  @UP0 UIMAD.WIDE UR14, UR8, 0x4, UR14 ;  /* 0x00000004080e08a5 */ /* 0x004fe6000f8e020e */
[----:B------:R-:W2:Y:S03]  /*4320*/  @!UP0 LDCU UR8, c[0x0][0x880] ;  /* 0x00011000ff0887ac */ /* 0x000ea60008000800 */
[----:B------:R-:W-:Y:S01]  /*4330*/  IMAD.U32 R8, RZ, RZ, UR14 ;  /* 0x0000000eff087e24 */ /* 0x000fe2000f8e00ff */
[----:B------:R-:W-:Y:S05]  /*4340*/  MOV R9, UR15 ;  /* 0x0000000f00097c02 */ /* 0x000fea0008000f00 */
[----:B-----5:R3:W5:Y:S02]  /*4350*/  @P0 LDG.E R49, desc[UR46][R8.64] ;  /* 0x0000002e08310981 */ /* 0x020764000c1e1900 */
[----:B--23--:R-:W-:Y:S07]  /*4360*/  @!P0 IMAD.U32 R49, RZ, RZ, UR8 ;  /* 0x00000008ff318e24 */ /* 0x00cfee000f8e00ff */
.L_x_72:
[----:B-----5:R-:W-:Y:S01]  /*4370*/  @!P2 FSETP.EQ.AND P0, PT, R49, RZ, PT ;  /* 0x000000ff3100a20b */ /* 0x020fe20003f02000 */
[----:B------:R-:W-:Y:S01]  /*4380*/  @!UPT UIADD3 URZ, UPT, UPT, URZ, URZ, URZ ;  /* 0x000000fffffff290 */ /* 0x000fe2000fffe0ff */
[----:B------:R-:W-:Y:S11]  /*4390*/  @!P2 BRA `(.L_x_73) ;  /* 0x000000000014a947 */ /* 0x000ff60003800000 */
[----:B------:R-:W-:Y:S02]  /*43a0*/  LOP3.LUT P2, RZ, R88, 0xff, RZ, 0xc0, !PT ;  /* 0x000000ff58ff7812 */ /* 0x000fe4000784c0ff */
[----:B------:R-:W-:Y:S04]  /*43b0*/  PLOP3.LUT P0, PT, PT, PT, UP0, 0x80, 0x8 ;  /* 0x000000000008781c */ /* 0x000fe80003f0f008 */
[----:B------:R-:W-:Y:S07]  /*43c0*/  PLOP3.LUT P0, PT, P0, PT, PT, 0x8, 0x80 ;  /* 0x000000000080781c */ /* 0x000fee000070e170 */
[----:B------:R-:W-:Y:S11]  /*43d0*/  @P2 FSETP.EQ.AND P0, PT, R49, RZ, PT ;  /* 0x000000ff3100220b */ /* 0x000ff60003f02000 */
[----:B------:R-:W-:Y:S02]  /*43e0*/  @!UPT UIADD3 URZ, UPT, UPT, URZ, URZ, URZ ;  /* 0x000000fffffff290 */ /* 0x000fe4000fffe0ff */
.L_x_73:
[----:B------:R-:W-:Y:S01]  /*43f0*/  ULEA UR15, UR13, UR7, 0x3 ;  /* 0x000000070d0f7291 */ /* 0x000fe2000f8e18ff */
[----:B------:R-:W-:Y:S02]  /*4400*/  SHF.L.U32 R9, R29, 0x1f, RZ ;  /* 0x0000001f1d097819 */ /* 0x000fe400000006ff */
[----:B------:R-:W-:Y:S04]  /*4410*/  ELECT P4, URZ, PT ;  /* 0x0000000000ff782f */ /* 0x000fe80003880000 */
[----:B------:R-:W-:Y:S02]  /*4420*/  PLOP3.LUT P4, PT, P0, P4, PT, 0xf2, 0x2f ;  /* 0x00000000002f781c */ /* 0x000fe40000789e72 */
[----:B------:R-:W3:Y:S11]  /*4430*/  SYNCS.PHASECHK.TRANS64.TRYWAIT P2, [UR15+0x58], R9 ;  /* 0x00005809ff0075a7 */ /* 0x000ef6000804110f */
[----:B-1----:R-:W-:Y:S05]  /*4440*/  @!P4 IADD3 R8, P0, PT, R30, 0x580, RZ ;  /* 0x000005801e08c810 */ /* 0x002fea0007f1e0ff */
[----:B--2---:R-:W-:Y:S01]  /*4450*/  @!P4 IMAD.X R2, RZ, RZ, R31, P0 ;  /* 0x000000ffff02c224 */ /* 0x004fe200000e061f */
[----:B---3--:R-:W-:Y:S07]  /*4460*/  @!P2 BRA `(.L_x_74) ;  /* 0x000000380090a947 */ /* 0x008fee0003800000 */
.L_x_145:
[----:B------:R-:W2:Y:S01]  /*4470*/  LDC.64 R12, c[0x0][0xb18] ;  /* 0x0002c600ff0c7b82 */ /* 0x000ea20000000a00 */
[----:B------:R-:W-:Y:S01]  /*4480*/  @!P4 R2UR UR8, R2 ;  /* 0x000000000208c2ca */ /* 0x000fe200000e0000 */
[----:B------:R-:W-:Y:S01]  /*4490*/  VOTEU.ALL UP2, P4 ;  /* 0x0000000000ff7886 */ /* 0x000fe20002040000 */
[----:B------:R-:W-:Y:S01]  /*44a0*/  @!P4 R2UR UR9, R8 ;  /* 0x000000000809c2ca */ /* 0x000fe200000e0000 */
[----:B------:R-:W-:Y:S01]  /*44b0*/  VOTEU.ALL UP1, P4 ;  /* 0x0000000000ff7886 */ /* 0x000fe20002020000 */
[----:B-1----:R-:W-:Y:S03]  /*44c0*/  @!P4 IMAD.MOV.U32 R0, RZ, RZ, 0x2000 ;  /* 0x00002000ff00c424 */ /* 0x002fe600078e00ff */
[----:B------:R-:W1:Y:S01]  /*44d0*/  @!P1 LDC R2, c[0x0][0xb0c] ;  /* 0x0002c300ff029b82 */ /* 0x000e620000000800 */
[----:B------:R-:W-:Y:S01]  /*44e0*/  UMOV UR20, 0x0 ;  /* 0x0000000000147882 */ /* 0x000fe20000000000 */
[----:B------:R-:W-:Y:S01]  /*44f0*/  UMOV UR21, 0x10000000 ;  /* 0x1000000000157882 */ /* 0x000fe20000000000 */
[----:B------:R-:W-:Y:S01]  /*4500*/  UMOV UR12, UR36 ;  /* 0x00000024000c7c82 */ /* 0x000fe20008000000 */
[----:B------:R-:W-:Y:S01]  /*4510*/  UIADD3 UR14, UPT, UPT, UR13, 0x1, URZ ;  /* 0x000000010d0e7890 */ /* 0x000fe2000fffe0ff */
[----:B------:R-:W-:Y:S01]  /*4520*/  @P3 SHF.R.U32.HI R26, RZ, 0x10, R21 ;  /* 0x00000010ff1a3819 */ /* 0x000fe20000011615 */
[----:B------:R-:W-:Y:S02]  /*4530*/  VIADD R28, R28, 0x1 ;  /* 0x000000011c1c7836 */ /* 0x000fe40000000000 */
[----:B------:R-:W-:Y:S01]  /*4540*/  IMAD.U32 R9, RZ, RZ, UR8 ;  /* 0x00000008ff097e24 */ /* 0x000fe2000f8e00ff */
[----:B------:R-:W-:Y:S01]  /*4550*/  @!UP2 ULEA UR8, UR13, UR7, 0xd ;  /* 0x000000070d08a291 */ /* 0x000fe2000f8e68ff */
[----:B------:R-:W-:Y:S01]  /*4560*/  IMAD.U32 R8, RZ, RZ, UR9 ;  /* 0x00000009ff087e24 */ /* 0x000fe2000f8e00ff */
[----:B------:R-:W-:Y:S02]  /*4570*/  UIADD3 UR9, UPT, UPT, UR15, 0x40, URZ ;  /* 0x000000400f097890 */ /* 0x000fe4000fffe0ff */
[----:B------:R-:W-:Y:S01]  /*4580*/  @!P4 R2UR UR19, R9 ;  /* 0x000000000913c2ca */ /* 0x000fe200000e0000 */
[----:B------:R-:W-:Y:S01]  /*4590*/  @!UP2 UIADD3 UR8, UPT, UPT, UR8, 0x200, URZ ;  /* 0x000002000808a890 */ /* 0x000fe2000fffe0ff */
[----:B------:R-:W-:Y:S01]  /*45a0*/  @!P4 R2UR UR18, R8 ;  /* 0x000000000812c2ca */ /* 0x000fe200000e0000 */
[----:B------:R-:W-:Y:S01]  /*45b0*/  UISETP.NE.AND UP5, UPT, UR14, 0x3, UPT ;  /* 0x000000030e00788c */ /* 0x000fe2000bfa5270 */
[----:B------:R-:W3:Y:S01]  /*45c0*/  LDC.64 R8, c[0x0][0xb10] ;  /* 0x0002c400ff087b82 */ /* 0x000ee20000000a00 */
[----:B------:R-:W-:Y:S02]  /*45d0*/  UPRMT UR16, UR37, 0x654, UR9 ;  /* 0x0000065425107896 */ /* 0x000fe40008000009 */
[----:B------:R-:W-:Y:S02]  /*45e0*/  USEL UR17, URZ, 0x1, UP5 ;  /* 0x00000001ff117887 */ /* 0x000fe4000a800000 */
[----:B------:R-:W-:Y:S04]  /*45f0*/  USEL UR14, UR14, URZ, UP5 ;  /* 0x000000ff0e0e7287 */ /* 0x000fe8000a800000 */
[----:B------:R-:W-:Y:S01]  /*4600*/  ULEA UR13, UR14, UR7, 0x3 ;  /* 0x000000070e0d7291 */ /* 0x000fe2000f8e18ff */
[----:B------:R-:W-:Y:S01]  /*4610*/  LOP3.LUT R29, R29, UR17, RZ, 0x3c, !PT ;  /* 0x000000111d1d7c12 */ /* 0x000fe2000f8e3cff */
[----:B------:R1:W-:Y:S01]  /*4620*/  @!UP1 UTMALDG.3D [UR8], [UR18], desc[UR20] ;  /* 0x00001408120095b4 */ /* 0x0003e20008011000 */
[----:B------:R5:W-:Y:S02]  /*4630*/  @!P4 SYNCS.ARRIVE.TRANS64.RED.A0TR RZ, [UR15+0x40], R0 ;  /* 0x00004000ffffc9a7 */ /* 0x000be4000830040f */
[----:B------:R-:W-:Y:S01]  /*4640*/  SHF.L.U32 R14, R29, 0x1f, RZ ;  /* 0x0000001f1d0e7819 */ /* 0x000fe200000006ff */
[C---:B---3--:R-:W-:Y:S01]  /*4650*/  @!P1 IMAD.HI.U32 R8, R11.reuse, R8, RZ ;  /* 0x000000080b089227 */ /* 0x048fe200078e00ff */
[----:B--2---:R-:W-:Y:S02]  /*4660*/  @!P1 ISETP.NE.AND P0, PT, R12, 0x1, PT ;  /* 0x000000010c00980c */ /* 0x004fe40003f05270 */
[----:B-1----:R-:W-:Y:S01]  /*4670*/  @!P1 ISETP.NE.AND P2, PT, R2, 0x1, PT ;  /* 0x000000010200980c */ /* 0x002fe20003f45270 */
[----:B------:R-:W-:Y:S01]  /*4680*/  SYNCS.ARRIVE.TRANS64.RED.A1T0 RZ, [UR16], RZ ;  /* 0x000000ffffff79a7 */ /* 0x000fe20008100410 */
[C---:B------:R-:W-:Y:S01]  /*4690*/  @!P1 IMAD.HI.U32 R13, R10.reuse, R13, RZ ;  /* 0x0000000d0a0d9227 */ /* 0x040fe200078e00ff */
[----:B------:R-:W-:Y:S04]  /*46a0*/  @!P1 SHF.R.U32.HI R8, RZ, R9, R8 ;  /* 0x00000009ff089219 */ /* 0x000fe80000011608 */
[----:B------:R-:W-:Y:S01]  /*46b0*/  @!P1 SEL R8, R11, R8, !P2 ;  /* 0x000000080b089207 */ /* 0x000fe20005000000 */
[----:B------:R-:W1:Y:S01]  /*46c0*/  SYNCS.PHASECHK.TRANS64.TRYWAIT P5, [UR13+0x58], R14 ;  /* 0x0000580eff0075a7 */ /* 0x000e6200080a110d */
[----:B-----5:R-:W2:Y:S02]  /*46d0*/  @!P1 LDC R0, c[0x0][0xb20] ;  /* 0x0002c800ff009b82 */ /* 0x020ea40000000800 */
[----:B--2---:R-:W-:Y:S04]  /*46e0*/  @!P1 SHF.R.U32.HI R0, RZ, R0, R13 ;  /* 0x00000000ff009219 */ /* 0x004fe8000001160d */
[----:B------:R-:W-:Y:S05]  /*46f0*/  @!P1 SEL R9, R10, R0, !P0 ;  /* 0x000000000a099207 */ /* 0x000fea0004000000 */
[----:B------:R-:W-:Y:S02]  /*4700*/  @!P1 IMAD.IADD R0, R9, 0x1, -R8 ;  /* 0x0000000109009824 */ /* 0x000fe400078e0a08 */
[----:B------:R-:W-:Y:S02]  /*4710*/  @!P1 IMAD.IADD R8, R8, 0x1, -R9 ;  /* 0x0000000108089824 */ /* 0x000fe400078e0a09 */
[----:B------:R-:W-:Y:S02]  /*4720*/  @!P1 IMAD R11, R0, R2, R11 ;  /* 0x00000002000b9224 */ /* 0x000fe400078e020b */
[----:B------:R-:W-:Y:S01]  /*4730*/  @!P1 IMAD R10, R8, R12, R10 ;  /* 0x0000000c080a9224 */ /* 0x000fe200078e020a */
[----:B-1----:R-:W-:Y:S06]  /*4740*/  @!P5 BRA `(.L_x_75) ;  /* 0x0000003400f0d947 */ /* 0x002fec0003800000 */
.L_x_147:
[----:B------:R-:W-:Y:S01]  /*4750*/  @!P4 IADD3 R2, P0, PT, R30, 0x580, RZ ;  /* 0x000005801e02c810 */ /* 0x000fe20007f1e0ff */
[----:B------:R-:W-:Y:S01]  /*4760*/  UMOV UR18, 0x0 ;  /* 0x0000000000127882 */ /* 0x000fe20000000000 */
[----:B------:R-:W-:Y:S01]  /*4770*/  UMOV UR19, 0x10000000 ;  /* 0x1000000000137882 */ /* 0x000fe20000000000 */
[----:B------:R-:W-:Y:S01]  /*4780*/  VOTEU.ALL UP1, P4 ;  /* 0x0000000000ff7886 */ /* 0x000fe20002020000 */
[----:B------:R-:W-:Y:S01]  /*4790*/  @!P4 R2UR UR9, R2 ;  /* 0x000000000209c2ca */ /* 0x000fe200000e0000 */
[----:B-1----:R-:W-:Y:S01]  /*47a0*/  @!P4 IMAD.X R0, RZ, RZ, R31, P0 ;  /* 0x000000ffff00c224 */ /* 0x002fe200000e061f */
[----:B------:R-:W-:Y:S01]  /*47b0*/  UMOV UR12, UR36 ;  /* 0x00000024000c7c82 */ /* 0x000fe20008000000 */
[----:B------:R-:W-:Y:S01]  /*47c0*/  @P3 R2UR UR36, R26 ;  /* 0x000000001a2432ca */ /* 0x000fe200000e0000 */
[----:B------:R-:W-:Y:S01]  /*47d0*/  @!UP1 ULEA UR15, UR14, UR7, 0xd ;  /* 0x000000070e0f9291 */ /* 0x000fe2000f8e68ff */
[----:B------:R-:W-:Y:S01]  /*47e0*/  ISETP.NE.AND P0, PT, R28, 0x2, PT ;  /* 0x000000021c00780c */ /* 0x000fe20003f05270 */
[----:B------:R-:W-:Y:S01]  /*47f0*/  @!UP1 UIADD3 UR10, UPT, UPT, UR10, 0x20, URZ ;  /* 0x000000200a0a9890 */ /* 0x000fe2000fffe0ff */
[----:B------:R-:W-:Y:S01]  /*4800*/  @!P4 R2UR UR8, R0 ;  /* 0x000000000008c2ca */ /* 0x000fe200000e0000 */
[----:B------:R-:W-:Y:S01]  /*4810*/  IMAD.IADD R14, R10, 0x1, R86 ;  /* 0x000000010a0e7824 */ /* 0x000fe200078e0256 */
[----:B------:R-:W-:Y:S01]  /*4820*/  SEL R0, RZ, 0x1, P0 ;  /* 0x00000001ff007807 */ /* 0x000fe20000000000 */
[----:B------:R-:W-:Y:S01]  /*4830*/  IMAD.IADD R15, R11, 0x1, R87 ;  /* 0x000000010b0f7824 */ /* 0x000fe200078e0257 */
[----:B------:R-:W-:Y:S02]  /*4840*/  SEL R28, R28, RZ, P0 ;  /* 0x000000ff1c1c7207 */ /* 0x000fe40000000000 */
[----:B------:R-:W-:Y:S01]  /*4850*/  IMAD.U32 R8, RZ, RZ, UR9 ;  /* 0x00000009ff087e24 */ /* 0x000fe2000f8e00ff */
[----:B------:R-:W-:Y:S01]  /*4860*/  UIADD3 UR9, UPT, UPT, UR13, 0x40, URZ ;  /* 0x000000400d097890 */ /* 0x000fe2000fffe0ff */
[----:B------:R-:W-:Y:S03]  /*4870*/  LOP3.LUT R27, R27, R0, RZ, 0x3c, !PT ;  /* 0x000000001b1b7212 */ /* 0x000fe600078e3cff */
[----:B------:R-:W-:Y:S02]  /*4880*/  @!P4 R2UR UR16, R8 ;  /* 0x000000000810c2ca */ /* 0x000fe400000e0000 */
[----:B------:R-:W-:Y:S01]  /*4890*/  IMAD.U32 R9, RZ, RZ, UR8 ;  /* 0x00000008ff097e24 */ /* 0x000fe2000f8e00ff */
[----:B------:R-:W-:Y:S01]  /*48a0*/  @!UP1 UIADD3 UR8, UPT, UPT, UR15, 0x200, URZ ;  /* 0x000002000f089890 */ /* 0x000fe2000fffe0ff */
[----:B------:R-:W-:Y:S01]  /*48b0*/  VOTEU.ALL UP1, P4 ;  /* 0x0000000000ff7886 */ /* 0x000fe20002020000 */
[----:B------:R-:W-:Y:S02]  /*48c0*/  UPRMT UR15, UR37, 0x654, UR9 ;  /* 0x00000654250f7896 */ /* 0x000fe40008000009 */
[----:B------:R-:W-:Y:S11]  /*48d0*/  @!P4 R2UR UR17, R9 ;  /* 0x000000000911c2ca */ /* 0x000ff600000e0000 */
[----:B------:R-:W-:Y:S02]  /*48e0*/  @!UPT UIADD3 URZ, UPT, UPT, URZ, URZ, URZ ;  /* 0x000000fffffff290 */ /* 0x000fe4000fffe0ff */
[----:B------:R2:W-:Y:S01]  /*48f0*/  @!UP1 UTMALDG.3D [UR8], [UR16], desc[UR18] ;  /* 0x00001208100095b4 */ /* 0x0005e20008011000 */
[----:B------:R2:W-:Y:S01]  /*4900*/  @!P4 SYNCS.ARRIVE.TRANS64.RED.A0TR RZ, [UR13+0x40], R25 ;  /* 0x00004019ffffc9a7 */ /* 0x0005e2000830040d */
[----:B------:R-:W-:Y:S04]  /*4910*/  UIADD3 UR13, UPT, UPT, UR14, 0x1, URZ ;  /* 0x000000010e0d7890 */ /* 0x000fe8000fffe0ff */
[----:B------:R-:W-:Y:S04]  /*4920*/  UISETP.NE.AND UP1, UPT, UR13, 0x3, UPT ;  /* 0x000000030d00788c */ /* 0x000fe8000bf25270 */
[----:B------:R-:W-:Y:S02]  /*4930*/  USEL UR14, URZ, 0x1, UP1 ;  /* 0x00000001ff0e7887 */ /* 0x000fe40008800000 */
[----:B------:R-:W-:Y:S02]  /*4940*/  USEL UR13, UR13, URZ, UP1 ;  /* 0x000000ff0d0d7287 */ /* 0x000fe40008800000 */
[----:B------:R-:W-:Y:S02]  /*4950*/  UPLOP3.LUT UP1, UPT, UPT, UPT, UPT, 0x80, 0x8 ;  /* 0x000000000008789c */ /* 0x000fe40003f2f070 */
[----:B------:R-:W-:Y:S01]  /*4960*/  LOP3.LUT R29, R29, UR14, RZ, 0x3c, !PT ;  /* 0x0000000e1d1d7c12 */ /* 0x000fe2000f8e3cff */
[----:B------:R-:W-:Y:S01]  /*4970*/  SYNCS.ARRIVE.TRANS64.RED.A1T0 RZ, [UR15], RZ ;  /* 0x000000ffffff79a7 */ /* 0x000fe2000810040f */
[----:B------:R-:W-:Y:S07]  /*4980*/  @P3 BRA `(.L_x_76) ;  /* 0xfffffff4001c3947 */ /* 0x000fee000383ffff */
[----:B------:R-:W-:Y:S01]  /*4990*/  UIADD3 UR7, UPT, UPT, UR7, 0x58, URZ ;  /* 0x0000005807077890 */ /* 0x000fe2000fffe0ff */
[----:B------:R-:W-:-:S03]  /*49a0*/  SHF.L.U32 R2, R29, 0x1f, RZ ;  /* 0x0000001f1d027819 */ /* 0x000fc600000006ff */
[----:B------:R-:W-:-:S09]  /*49b0*/  ULEA UR4, UR13, UR7, 0x3 ;  /* 0x000000070d047291 */ /* 0x000fd2000f8e18ff */
[----:B------:R-:W1:Y:S02]  /*49c0*/  SYNCS.PHASECHK.TRANS64.TRYWAIT P0, [UR4], R2 ;  /* 0x00000002ff0075a7 */ /* 0x000e640008001104 */
[----:B-1----:R-:W-:Y:S05]  /*49d0*/  @!P0 BRA `(.L_x_77) ;  /* 0x0000003400648947 */ /* 0x002fea0003800000 */
.L_x_149:
        /* <DEDUP_REMOVED lines=9> */
.L_x_151:
[----:B------:R-:W-:-:S04]  /*4a70*/  UIADD3 UR5, UPT, UPT, UR5, 0x1, URZ ;  /* 0x0000000105057890 */ /* 0x000fc8000fffe0ff */
[----:B------:R-:W-:-:S04]  /*4a80*/  UISETP.NE.AND UP0, UPT, UR5, 0x3, UPT ;  /* 0x000000030500788c */ /* 0x000fc8000bf05270 */
[----:B------:R-:W-:Y:S02]  /*4a90*/  USEL UR4, URZ, 0x1, UP0 ;  /* 0x00000001ff047887 */ /* 0x000fe40008000000 */
[----:B------:R-:W-:-:S04]  /*4aa0*/  USEL UR5, UR5, URZ, UP0 ;  /* 0x000000ff05057287 */ /* 0x000fc80008000000 */
[----:B------:R-:W-:Y:S01]  /*4ab0*/  ULEA UR5, UR5, UR7, 0x3 ;  /* 0x0000000705057291 */ /* 0x000fe2000f8e18ff */
[----:B-1----:R-:W-:-:S04]  /*4ac0*/  LOP3.LUT R2, R29, UR4, RZ, 0x3c, !PT ;  /* 0x000000041d027c12 */ /* 0x002fc8000f8e3cff */
[----:B------:R-:W-:Y:S01]  /*4ad0*/  SHF.L.U32 R2, R2, 0x1f, RZ ;  /* 0x0000001f02027819 */ /* 0x000fe200000006ff */
[----:B------:R-:W-:-:S07]  /*4ae0*/  IMAD.U32 R0, RZ, RZ, UR5 ;  /* 0x00000005ff007e24 */ /* 0x000fce000f8e00ff */
.L_x_79:
[----:B-1----:R1:W3:Y:S02]  /*4af0*/  SYNCS.PHASECHK.TRANS64.TRYWAIT P0, [R0+URZ], R2 ;  /* 0x00000002000075a7 */ /* 0x0022e400080011ff */
[----:B---3--:R-:W-:Y:S05]  /*4b00*/  @!P0 NANOSLEEP.SYNCS 0x989680 ;  /* 0x009896800000895d */ /* 0x008fea0003900000 */
[----:B------:R-:W3:Y:S02]  /*4b10*/  @!P0 SYNCS.PHASECHK.TRANS64 P0, [R0+URZ], R2 ;  /* 0x00000002000085a7 */ /* 0x000ee400080010ff */
[----:B--23--:R-:W-:Y:S05]  /*4b20*/  @P0 EXIT ;  /* 0x000000000000094d */ /* 0x00cfea0003800000 */
[----:B------:R-:W-:Y:S05]  /*4b30*/  BRA `(.L_x_79) ;  /* 0xfffffffc00ec7947 */ /* 0x000fea000383ffff */
.L_x_67:
[----:B------:R-:W-:-:S06]  /*4b40*/  UISETP.GE.AND UP1, UPT, UR8, 0x4, UPT ;  /* 0x000000040800788c */ /* 0x000fcc000bf26270 */
[----:B------:R-:W-:-:S13]  /*4b50*/  PLOP3.LUT P0, PT, PT, PT, UP1, 0x80, 0x8 ;  /* 0x000000000008781c */ /* 0x000fda0003f0f018 */
[----:B------:R-:W-:Y:S05]  /*4b60*/  @!P0 EXIT ;  /* 0x000000000000894d */ /* 0x000fea0003800000 */
[----:B------:R-:W-:Y:S01]  /*4b70*/  BAR.SYNC.DEFER_BLOCKING 0x6, 0xa0 ;  /* 0x0182800000007b1d */ /* 0x000fe20000010000 */
[C---:B------:R-:W-:Y:S01]  /*4b80*/  IMAD.SHL.U32 R2, R93.reuse, 0x20, RZ ;  /* 0x000000205d027824 */ /* 0x040fe200078e00ff */
[C---:B------:R-:W-:Y:S01]  /*4b90*/  LOP3.LUT R94, R93.reuse, 0x2, RZ, 0xc0, !PT ;  /* 0x000000025d5e7812 */ /* 0x040fe200078ec0ff */
[C---:B------:R-:W-:Y:S01]  /*4ba0*/  IMAD.SHL.U32 R99, R93.reuse, 0x4, RZ ;  /* 0x000000045d637824 */ /* 0x040fe200078e00ff */
[C---:B------:R-:W-:Y:S01]  /*4bb0*/  LOP3.LUT R100, R93.reuse, 0x60, RZ, 0xc0, !PT ;  /* 0x000000605d647812 */ /* 0x040fe200078ec0ff */
[C---:B------:R-:W-:Y:S01]  /*4bc0*/  IMAD.U32 R46, R93.reuse, 0x10000, RZ ;  /* 0x000100005d2e7824 */ /* 0x040fe200078e00ff */
[----:B------:R-:W-:Y:S02]  /*4bd0*/  UMOV UR48, 0x400 ;  /* 0x0000040000307882 */ /* 0x000fe40000000000 */
[----:B------:R-:W1:Y:S01]  /*4be0*/  LDC R91, c[0x0][0x370] ;  /* 0x0000dc00ff5b7b82 */ /* 0x000e620000000800 */
[----:B------:R-:W-:Y:S01]  /*4bf0*/  ULEA UR48, UR37, UR48, 0x18 ;  /* 0x0000003025307291 */ /* 0x000fe2000f8ec0ff */
[----:B------:R-:W-:Y:S01]  /*4c00*/  LOP3.LUT R3, R2, 0xc0, RZ, 0xc0, !PT ;  /* 0x000000c002037812 */ /* 0x000fe200078ec0ff */
[----:B------:R-:W-:Y:S01]  /*4c10*/  IMAD.MOV.U32 R45, RZ, RZ, RZ ;  /* 0x000000ffff2d7224 */ /* 0x000fe200078e00ff */
[----:B------:R-:W-:Y:S01]  /*4c20*/  LOP3.LUT R93, R93, 0x4, RZ, 0xc0, !PT ;  /* 0x000000045d5d7812 */ /* 0x000fe200078ec0ff */
[----:B------:R-:W-:Y:S01]  /*4c30*/  UIADD3 UR52, UPT, UPT, UR48, 0x200, URZ ;  /* 0x0000020030347890 */ /* 0x000fe2000fffe0ff */
[----:B------:R-:W-:-:S02]  /*4c40*/  LOP3.LUT R99, R3, 0x18, R99, 0xf8, !PT ;  /* 0x0000001803637812 */ /* 0x000fc400078ef863 */
[----:B------:R-:W-:Y:S01]  /*4c50*/  CS2R R96, SRZ ;  /* 0x0000000000607805 */ /* 0x000fe2000001ff00 */
[----:B------:R-:W2:Y:S01]  /*4c60*/  LDC R42, c[0x0][0xb0c] ;  /* 0x0002c300ff2a7b82 */ /* 0x000ea20000000800 */
[----:B------:R-:W-:Y:S01]  /*4c70*/  LOP3.LUT R46, R46, 0x600000, RZ, 0xc0, !PT ;  /* 0x006000002e2e7812 */ /* 0x000fe200078ec0ff */
[----:B------:R-:W-:Y:S01]  /*4c80*/  IMAD.MOV.U32 R103, RZ, RZ, RZ ;  /* 0x000000ffff677224 */ /* 0x000fe200078e00ff */
[----:B------:R-:W-:Y:S01]  /*4c90*/  IADD3 R98, PT, PT, -R93, 0x2, RZ ;  /* 0x000000025d627810 */ /* 0x000fe20007ffe1ff */
[----:B------:R-:W-:Y:S01]  /*4ca0*/  IMAD.MOV R94, RZ, RZ, -R94 ;  /* 0x000000ffff5e7224 */ /* 0x000fe200078e0a5e */
[----:B------:R-:W-:Y:S01]  /*4cb0*/  LOP3.LUT R99, R99, 0xf20, R2, 0xf8, !PT ;  /* 0x00000f2063637812 */ /* 0x000fe200078ef802 */
[----:B------:R-:W-:Y:S01]  /*4cc0*/  IMAD.MOV R93, RZ, RZ, -R93 ;  /* 0x000000ffff5d7224 */ /* 0x000fe200078e0a5d */
[----:B------:R-:W4:Y:S01]  /*4cd0*/  LDCU.64 UR54, c[0x0][0x348] ;  /* 0x00006900ff3677ac */ /* 0x000f220008000a00 */
[----:B------:R-:W1:Y:S01]  /*4ce0*/  LDC R89, c[0x0][0xb20] ;  /* 0x0002c800ff597b82 */ /* 0x000e620000000800 */
[----:B------:R-:W3:Y:S01]  /*4cf0*/  LDS R0, [UR48+0x130] ;  /* 0x00013030ff007984 */ /* 0x000ee20008000800 */
[----:B------:R-:W-:Y:S01]  /*4d00*/  IMAD.SHL.U32 R98, R98, 0x10, RZ ;  /* 0x0000001062627824 */ /* 0x000fe200078e00ff */
[----:B------:R-:W-:Y:S01]  /*4d10*/  LEA R99, R99, UR52, 0x1 ;  /* 0x0000003463637c11 */ /* 0x000fe2000f8e08ff */
[----:B------:R-:W-:Y:S01]  /*4d20*/  UMOV UR51, 0x1 ;  /* 0x0000000100337882 */ /* 0x000fe20000000000 */
[----:B------:R-:W-:Y:S01]  /*4d30*/  UMOV UR56, URZ ;  /* 0x000000ff00387c82 */ /* 0x000fe20008000000 */
[----:B------:R-:W1:Y:S02]  /*4d40*/  LDCU.64 UR38, c[0x0][0x888] ;  /* 0x00011100ff2677ac */ /* 0x000e640008000a00 */
[----:B------:R-:W1:Y:S01]  /*4d50*/  LDC R41, c[0x0][0xb30] ;  /* 0x0002cc00ff297b82 */ /* 0x000e620000000800 */
[----:B------:R-:W1:Y:S01]  /*4d60*/  LDCU.64 UR44, c[0x0][0x890] ;  /* 0x00011200ff2c77ac */ /* 0x000e620008000a00 */
[----:B------:R-:W-:Y:S01]  /*4d70*/  UMOV UR50, URZ ;  /* 0x000000ff00327c82 */ /* 0x000fe20008000000 */
[----:B------:R-:W-:-:S05]  /*4d80*/  UMOV UR49, URZ ;  /* 0x000000ff00317c82 */ /* 0x000fca0008000000 */
[----:B------:R-:W1:Y:S08]  /*4d90*/  LDC.64 R84, c[0x0][0xb10] ;  /* 0x0002c400ff547b82 */ /* 0x000e700000000a00 */
[----:B------:R-:W1:Y:S08]  /*4da0*/  LDC.64 R38, c[0x0][0xb18] ;  /* 0x0002c600ff267b82 */ /* 0x000e700000000a00 */
[----:B------:R-:W1:Y:S08]  /*4db0*/  LDC.64 R36, c[0x0][0xb28] ;  /* 0x0002ca00ff247b82 */ /* 0x000e700000000a00 */
[----:B------:R-:W1:Y:S01]  /*4dc0*/  LDC.64 R82, c[0x0][0x8b0] ;  /* 0x00022c00ff527b82 */ /* 0x000e620000000a00 */
[----:B---3--:R-:W-:-:S07]  /*4dd0*/  IMAD.IADD R46, R0, 0x1, R46 ;  /* 0x00000001002e7824 */ /* 0x008fce00078e022e */
[----:B------:R-:W3:Y:S08]  /*4de0*/  LDC.64 R80, c[0x0][0x8a8] ;  /* 0x00022a00ff507b82 */ /* 0x000ef00000000a00 */
[----:B--2-4-:R-:W1:Y:S02]  /*4df0*/  LDC R90, c[0x0][0x374] ;  /* 0x0000dd00ff5a7b82 */ /* 0x014e640000000800 */
.L_x_110:
[C---:B------:R-:W-:Y:S02]  /*4e00*/  LEA R0, R103.reuse, UR48, 0x3 ;  /* 0x0000003067007c11 */ /* 0x040fe4000f8e18ff */
[----:B------:R-:W-:Y:S02]  /*4e10*/  SHF.L.U32 R2, R96, 0x1f, RZ ;  /* 0x0000001f60027819 */ /* 0x000fe400000006ff */
[----:B------:R-:W-:Y:S02]  /*4e20*/  LEA R16, R103, UR48, 0x4 ;  /* 0x0000003067107c11 */ /* 0x000fe4000f8e20ff */
[----:B------:R-:W2:Y:S02]  /*4e30*/  SYNCS.PHASECHK.TRANS64.TRYWAIT P0, [R0+URZ+0x80], R2 ;  /* 0x00008002000075a7 */ /* 0x000ea400080011ff */
[----:B--2---:R-:W-:Y:S05]  /*4e40*/  @!P0 BRA `(.L_x_80) ;  /* 0x0000003000788947 */ /* 0x004fea0003800000 */
.L_x_152:
[----:B------:R-:W4:Y:S01]  /*4e50*/  LDC.64 R10, c[0x0][0xb10] ;  /* 0x0002c400ff0a7b82 */ /* 0x000f220000000a00 */
[----:B------:R-:W3:Y:S01]  /*4e60*/  LDS.128 R16, [R16+0x110] ;  /* 0x0001100010107984 */ /* 0x000ee20000000c00 */
[----:B-1----:R-:W-:Y:S01]  /*4e70*/  ISETP.NE.AND P1, PT, R41, 0x1, PT ;  /* 0x000000012900780c */ /* 0x002fe20003f25270 */
[----:B--2---:R-:W-:Y:S01]  /*4e80*/  VIADD R0, R0, 0x90 ;  /* 0x0000009000007836 */ /* 0x004fe20000000000 */
[----:B------:R-:W-:Y:S04]  /*4e90*/  ISETP.GE.AND P0, PT, R40, 0x1, PT ;  /* 0x000000012800780c */ /* 0x000fe80003f06270 */
[----:B------:R-:W1:Y:S01]  /*4ea0*/  LDC.64 R8, c[0x0][0xb18] ;  /* 0x0002c600ff087b82 */ /* 0x000e620000000a00 */
[----:B------:R-:W-:Y:S01]  /*4eb0*/  PRMT R0, RZ, 0x654, R0 ;  /* 0x00000654ff007816 */ /* 0x000fe20000000000 */
[----:B------:R-:W-:Y:S01]  /*4ec0*/  @!PT LDS RZ, [RZ] ;  /* 0x00000000fffff984 */ /* 0x000fe20000000800 */
[----:B------:R-:W-:Y:S01]  /*4ed0*/  @!PT LDS RZ, [RZ] ;  /* 0x00000000fffff984 */ /* 0x000fe20000000800 */
[----:B------:R-:W-:Y:S01]  /*4ee0*/  @!PT LDS RZ, [RZ] ;  /* 0x00000000fffff984 */ /* 0x000fe20000000800 */
[----:B------:R-:W-:Y:S01]  /*4ef0*/  @!PT LDS RZ, [RZ] ;  /* 0x00000000fffff984 */ /* 0x000fe20000000800 */
[----:B------:R2:W-:Y:S06]  /*4f00*/  MEMBAR.ALL.CTA ;  /* 0x0000000000007992 */ /* 0x0005ec0000008000 */
[----:B--2---:R-:W2:Y:S01]  /*4f10*/  FENCE.VIEW.ASYNC.S ;  /* 0x00000000000073c6 */ /* 0x004ea20000000000 */
[----:B------:R-:W1:Y:S08]  /*4f20*/  @!P1 LDC R12, c[0x0][0xb20] ;  /* 0x0002c800ff0c9b82 */ /* 0x000e700000000800 */
[----:B------:R-:W1:Y:S01]  /*4f30*/  @!P1 LDC R7, c[0x0][0xb0c] ;  /* 0x0002c300ff079b82 */ /* 0x000e620000000800 */
[----:B--2---:R2:W-:Y:S01]  /*4f40*/  SYNCS.ARRIVE.TRANS64.RED.A1T0 RZ, [R0+URZ], RZ ;  /* 0x000000ff00ff79a7 */ /* 0x0045e200081004ff */
[----:B---3--:R-:W-:Y:S04]  /*4f50*/  LOP3.LUT P4, RZ, R18, 0x1, RZ, 0xc0, !PT ;  /* 0x0000000112ff7812 */ /* 0x008fe8000788c0ff */
[----:B------:R-:W-:Y:S09]  /*4f60*/  P2R R101, PR, RZ, 0x10 ;  /* 0x00000010ff657803 */ /* 0x000ff20000000000 */
[----:B------:R-:W-:Y:S02]  /*4f70*/  @P4 MOV R44, R16 ;  /* 0x00000010002c4202 */ /* 0x000fe40000000f00 */
[----:B------:R-:W-:Y:S01]  /*4f80*/  @P4 LOP3.LUT R43, R17, 0xffff, RZ, 0xc0, !PT ;  /* 0x0000ffff112b4812 */ /* 0x000fe200078ec0ff */
[----:B--2-4-:R-:W-:Y:S06]  /*4f90*/  @!P0 BRA `(.L_x_81) ;  /* 0x0000000000a48947 */ /* 0x014fec0003800000 */
[----:B------:R-:W-:Y:S01]  /*4fa0*/  IMAD.HI.U32 R0, R90, R39, RZ ;  /* 0x000000275a007227 */ /* 0x000fe200078e00ff */
[----:B------:R-:W-:Y:S02]  /*4fb0*/  ISETP.NE.AND P0, PT, R38, 0x1, PT ;  /* 0x000000012600780c */ /* 0x000fe40003f05270 */
[----:B------:R-:W-:Y:S01]  /*4fc0*/  ISETP.NE.AND P2, PT, R40, 0x1, PT ;  /* 0x000000012800780c */ /* 0x000fe20003f45270 */
[----:B------:R-:W-:Y:S01]  /*4fd0*/  IMAD.HI.U32 R4, R91, R84, RZ ;  /* 0x000000545b047227 */ /* 0x000fe200078e00ff */
[----:B------:R-:W-:Y:S02]  /*4fe0*/  SHF.R.U32.HI R0, RZ, R89, R0 ;  /* 0x00000059ff007219 */ /* 0x000fe40000011600 */
[----:B------:R-:W-:Y:S01]  /*4ff0*/  ISETP.NE.AND P3, PT, R42, 0x1, PT ;  /* 0x000000012a00780c */ /* 0x000fe20003f65270 */
[----:B------:R-:W-:Y:S01]  /*5000*/  IMAD.HI.U32 R6, R43, R39, RZ ;  /* 0x000000272b067227 */ /* 0x000fe200078e00ff */
[-C--:B------:R-:W-:Y:S02]  /*5010*/  SHF.R.U32.HI R4, RZ, R85.reuse, R4 ;  /* 0x00000055ff047219 */ /* 0x080fe40000011604 */
[----:B------:R-:W-:Y:S01]  /*5020*/  SEL R0, R90, R0, !P0 ;  /* 0x000000005a007207 */ /* 0x000fe20004000000 */
[----:B------:R-:W-:Y:S01]  /*5030*/  IMAD.HI.U32 R5, R44, R84, RZ ;  /* 0x000000542c057227 */ /* 0x000fe200078e00ff */
[----:B------:R-:W-:Y:S03]  /*5040*/  SEL R4, R91, R4, !P3 ;  /* 0x000000045b047207 */ /* 0x000fe60005800000 */
[-C--:B------:R-:W-:Y:S01]  /*5050*/  IMAD.HI.U32 R3, R0, R36.reuse, RZ ;  /* 0x0000002400037227 */ /* 0x080fe200078e00ff */
[----:B------:R-:W-:Y:S03]  /*5060*/  SHF.R.U32.HI R5, RZ, R85, R5 ;  /* 0x00000055ff057219 */ /* 0x000fe60000011605 */
[----:B------:R-:W-:Y:S01]  /*5070*/  IMAD.HI.U32 R2, R4, R36, RZ ;  /* 0x0000002404027227 */ /* 0x000fe200078e00ff */
[----:B------:R-:W-:Y:S02]  /*5080*/  @P2 SHF.R.U32.HI R0, RZ, R37, R3 ;  /* 0x00000025ff002219 */ /* 0x000fe40000011603 */
[----:B------:R-:W-:Y:S02]  /*5090*/  SHF.R.U32.HI R3, RZ, R89, R6 ;  /* 0x00000059ff037219 */ /* 0x000fe40000011606 */
[----:B------:R-:W-:Y:S01]  /*50a0*/  @P2 SHF.R.U32.HI R4, RZ, R37, R2 ;  /* 0x00000025ff042219 */ /* 0x000fe20000011602 */
[----:B------:R-:W-:Y:S01]  /*50b0*/  IMAD R0, R40, R0, RZ ;  /* 0x0000000028007224 */ /* 0x000fe200078e02ff */
[----:B------:R-:W-:Y:S02]  /*50c0*/  SEL R3, R43, R3, !P0 ;  /* 0x000000032b037207 */ /* 0x000fe40004000000 */
[----:B------:R-:W-:Y:S01]  /*50d0*/  SEL R2, R44, R5, !P3 ;  /* 0x000000052c027207 */ /* 0x000fe20005800000 */
[----:B------:R-:W-:Y:S01]  /*50e0*/  IMAD R5, R40, R4, RZ ;  /* 0x0000000428057224 */ /* 0x000fe200078e02ff */
[C---:B------:R-:W-:Y:S01]  /*50f0*/  ISETP.GE.AND P0, PT, R3.reuse, R0, PT ;  /* 0x000000000300720c */ /* 0x040fe20003f06270 */
[C---:B------:R-:W-:Y:S03]  /*5100*/  IMAD.HI.U32 R0, R3.reuse, R36, RZ ;  /* 0x0000002403007227 */ /* 0x040fe600078e00ff */
[C---:B------:R-:W-:Y:S02]  /*5110*/  ISETP.GE.OR P0, PT, R2.reuse, R5, P0 ;  /* 0x000000050200720c */ /* 0x040fe40000706670 */
[----:B------:R-:W-:Y:S04]  /*5120*/  SHF.R.U32.HI R0, RZ, R37, R0 ;  /* 0x00000025ff007219 */ /* 0x000fe80000011600 */
[C---:B------:R-:W-:Y:S05]  /*5130*/  SEL R6, R3.reuse, R0, !P2 ;  /* 0x0000000003067207 */ /* 0x040fea0005000000 */
        /* <DEDUP_REMOVED lines=14> */
[----:B------:R-:W-:Y:S07]  /*5220*/  IMAD R43, R3, R38, R43 ;  /* 0x00000026032b7224 */ /* 0x000fee00078e022b */
.L_x_81:
[----:B-1----:R-:W-:Y:S01]  /*5230*/  @!P1 ISETP.NE.AND P0, PT, R8, 0x1, PT ;  /* 0x000000010800980c */ /* 0x002fe20003f05270 */
[----:B------:R-:W-:Y:S01]  /*5240*/  @!P1 IMAD.HI.U32 R0, R44, R10, RZ ;  /* 0x0000000a2c009227 */ /* 0x000fe200078e00ff */
[----:B------:R-:W-:Y:S01]  /*5250*/  @!P1 ISETP.NE.AND P2, PT, R7, 0x1, PT ;  /* 0x000000010700980c */ /* 0x000fe20003f45270 */
[----:B------:R-:W-:Y:S01]  /*5260*/  ULOP3.LUT UP0, URZ, UR52, 0x1b0, URZ, 0xc0, !UPT ;  /* 0x000001b034ff7892 */ /* 0x000fe2000f80c0ff */
[----:B------:R-:W-:Y:S01]  /*5270*/  R2UR UR42, R15 ;  /* 0x000000000f2a72ca */ /* 0x000fe200000e0000 */
[----:B------:R-:W-:Y:S01]  /*5280*/  @!P1 IMAD.HI.U32 R2, R43, R9, RZ ;  /* 0x000000092b029227 */ /* 0x000fe200078e00ff */
[----:B------:R-:W-:Y:S02]  /*5290*/  @!P1 SHF.R.U32.HI R0, RZ, R11, R0 ;  /* 0x0000000bff009219 */ /* 0x000fe40000011600 */
[----:B------:R-:W-:Y:S01]  /*52a0*/  R2UR UR41, R14 ;  /* 0x000000000e2972ca */ /* 0x000fe200000e0000 */
[----:B------:R-:W-:Y:S01]  /*52b0*/  VIADD R103, R103, 0x1 ;  /* 0x0000000167677836 */ /* 0x000fe20000000000 */
[----:B------:R-:W-:Y:S02]  /*52c0*/  @!P1 SHF.R.U32.HI R2, RZ, R12, R2 ;  /* 0x0000000cff029219 */ /* 0x000fe40000011602 */
[----:B------:R-:W-:Y:S02]  /*52d0*/  @!P1 SEL R3, R44, R0, !P2 ;  /* 0x000000002c039207 */ /* 0x000fe40005000000 */
[----:B------:R-:W-:Y:S02]  /*52e0*/  @!P1 SEL R2, R43, R2, !P0 ;  /* 0x000000022b029207 */ /* 0x000fe40004000000 */
[----:B------:R-:W-:Y:S01]  /*52f0*/  @P4 SHF.R.U32.HI R95, RZ, 0x10, R17 ;  /* 0x00000010ff5f4819 */ /* 0x000fe20000011611 */
[----:B------:R-:W-:Y:S02]  /*5300*/  USHF.L.U32 UR42, UR42, 0x7, URZ ;  /* 0x000000072a2a7899 */ /* 0x000fe400080006ff */
[----:B------:R-:W-:Y:S02]  /*5310*/  @!P1 IMAD.IADD R0, R2, 0x1, -R3 ;  /* 0x0000000102009824 */ /* 0x000fe400078e0a03 */
[----:B------:R-:W-:Y:S01]  /*5320*/  @!P1 IMAD.IADD R2, R3, 0x1, -R2 ;  /* 0x0000000103029824 */ /* 0x000fe200078e0a02 */
[----:B------:R-:W-:Y:S01]  /*5330*/  USHF.L.U32 UR41, UR41, 0x6, URZ ;  /* 0x0000000629297899 */ /* 0x000fe200080006ff */
[----:B------:R-:W-:Y:S02]  /*5340*/  @!P1 IMAD R44, R0, R7, R44 ;  /* 0x00000007002c9224 */ /* 0x000fe400078e022c */
[----:B------:R-:W-:Y:S01]  /*5350*/  @!P1 IMAD R43, R2, R8, R43 ;  /* 0x00000008022b9224 */ /* 0x000fe200078e022b */
[----:B------:R-:W-:Y:S08]  /*5360*/  BRA.U !UP0, `(.L_x_82) ;  /* 0x00000001087c7547 */ /* 0x000ff0000b800000 */
[----:B------:R-:W1:Y:S01]  /*5370*/  LDCU.64 UR8, c[0x4][0x80] ;  /* 0x01001000ff0877ac */ /* 0x000e620008000a00 */
[----:B------:R-:W-:Y:S01]  /*5380*/  MOV R2, 0x0 ;  /* 0x0000000000027802 */ /* 0x000fe20000000f00 */
[----:B------:R-:W-:Y:S02]  /*5390*/  HFMA2 R12, -RZ, RZ, 0, 5.9604644775390625e-08 ;  /* 0x00000001ff0c7431 */ /* 0x000fe400000001ff */
[----:B------:R-:W-:Y:S01]  /*53a0*/  IMAD.MOV.U32 R8, RZ, RZ, 0x70 ;  /* 0x00000070ff087424 */ /* 0x000fe200078e00ff */
[----:B------:R2:W3:Y:S01]  /*53b0*/  LDC.64 R14, c[0x4][R2] ;  /* 0x01000000020e7b82 */ /* 0x0004e20000000a00 */
[----:B------:R-:W4:Y:S01]  /*53c0*/  LDCU.64 UR6, c[0x4][0x88] ;  /* 0x01001100ff0677ac */ /* 0x000f220008000a00 */
[----:B------:R-:W-:Y:S01]  /*53d0*/  IMAD.MOV.U32 R13, RZ, RZ, RZ ;  /* 0x000000ffff0d7224 */ /* 0x000fe200078e00ff */
[----:B------:R-:W2:Y:S01]  /*53e0*/  LDCU.64 UR4, c[0x4][0x8] ;  /* 0x01000100ff0477ac */ /* 0x000ea20008000a00 */
[----:B-1----:R-:W-:Y:S01]  /*53f0*/  MOV R5, UR9 ;  /* 0x0000000900057c02 */ /* 0x002fe20008000f00 */
[----:B------:R-:W-:Y:S01]  /*5400*/  IMAD.U32 R4, RZ, RZ, UR8 ;  /* 0x00000008ff047e24 */ /* 0x000fe2000f8e00ff */
[----:B----4-:R-:W-:Y:S01]  /*5410*/  MOV R7, UR7 ;  /* 0x0000000700077c02 */ /* 0x010fe20008000f00 */
[----:B------:R-:W-:Y:S01]  /*5420*/  IMAD.U32 R6, RZ, RZ, UR6 ;  /* 0x00000006ff067e24 */ /* 0x000fe2000f8e00ff */
[----:B--2---:R-:W-:Y:S01]  /*5430*/  MOV R11, UR5 ;  /* 0x00000005000b7c02 */ /* 0x004fe20008000f00 */
[----:B------:R-:W-:Y:S02]  /*5440*/  IMAD.U32 R10, RZ, RZ, UR4 ;  /* 0x00000004ff0a7e24 */ /* 0x000fe4000f8e00ff */
[----:B------:R-:W-:Y:S07]  /*5450*/  LEPC R20, `(.L_x_83) ;  /* 0x000000001014794e */ /* 0x000fee0000000000 */
[----:B---3-5:R-:W-:Y:S05]  /*5460*/  CALL.ABS.NOINC R14 ;  /* 0x000000000e007343 */ /* 0x028fea0003c00000 */
.L_x_83:
[----:B------:R-:W1:Y:S01]  /*5470*/  LDCU.64 UR8, c[0x4][0x80] ;  /* 0x01001000ff0877ac */ /* 0x000e620008000a00 */
[----:B------:R-:W2:Y:S01]  /*5480*/  LDC.64 R2, c[0x4][R2] ;  /* 0x0100000002027b82 */ /* 0x000ea20000000a00 */
[----:B------:R-:W-:Y:S02]  /*5490*/  HFMA2 R12, -RZ, RZ, 0, 5.9604644775390625e-08 ;  /* 0x00000001ff0c7431 */ /* 0x000fe400000001ff */
[----:B------:R-:W-:Y:S02]  /*54a0*/  IMAD.MOV.U32 R8, RZ, RZ, 0x70 ;  /* 0x00000070ff087424 */ /* 0x000fe400078e00ff */
[----:B------:R-:W-:Y:S01]  /*54b0*/  IMAD.MOV.U32 R13, RZ, RZ, RZ ;  /* 0x000000ffff0d7224 */ /* 0x000fe200078e00ff */
[----:B------:R-:W3:Y:S01]  /*54c0*/  LDCU.64 UR6, c[0x4][0x88] ;  /* 0x01001100ff0677ac */ /* 0x000ee20008000a00 */
[----:B------:R-:W4:Y:S01]  /*54d0*/  LDCU.64 UR4, c[0x4][0x8] ;  /* 0x01000100ff0477ac */ /* 0x000f220008000a00 */
[----:B-1----:R-:W-:Y:S02]  /*54e0*/  MOV R4, UR8 ;  /* 0x0000000800047c02 */ /* 0x002fe40008000f00 */
[----:B------:R-:W-:Y:S02]  /*54f0*/  MOV R5, UR9 ;  /* 0x0000000900057c02 */ /* 0x000fe40008000f00 */
[----:B---3--:R-:W-:Y:S01]  /*5500*/  MOV R7, UR7 ;  /* 0x0000000700077c02 */ /* 0x008fe20008000f00 */
[----:B------:R-:W-:Y:S01]  /*5510*/  IMAD.U32 R6, RZ, RZ, UR6 ;  /* 0x00000006ff067e24 */ /* 0x000fe2000f8e00ff */
[----:B----4-:R-:W-:Y:S01]  /*5520*/  MOV R11, UR5 ;  /* 0x00000005000b7c02 */ /* 0x010fe20008000f00 */
[----:B------:R-:W-:Y:S02]  /*5530*/  IMAD.U32 R10, RZ, RZ, UR4 ;  /* 0x00000004ff0a7e24 */ /* 0x000fe4000f8e00ff */
[----:B------:R-:W-:Y:S07]  /*5540*/  LEPC R20, `(.L_x_82) ;  /* 0x000000001014794e */ /* 0x000fee0000000000 */
[----:B--2---:R-:W-:Y:S05]  /*5550*/  CALL.ABS.NOINC R2 ;  /* 0x0000000002007343 */ /* 0x004fea0003c00000 */
.L_x_82:
[----:B------:R-:W-:Y:S01]  /*5560*/  ISETP.NE.U32.AND P4, PT, R82, RZ, PT ;  /* 0x000000ff5200720c */ /* 0x000fe20003f85070 */
[----:B------:R-:W-:Y:S01]  /*5570*/  UISETP.NE.AND UP2, UPT, UR53, URZ, UPT ;  /* 0x000000ff3500728c */ /* 0x000fe2000bf45270 */
[----:B------:R-:W-:Y:S01]  /*5580*/  ISETP.NE.U32.AND P2, PT, RZ, UR38, PT ;  /* 0x00000026ff007c0c */ /* 0x000fe2000bf45070 */
[----:B------:R-:W-:Y:S01]  /*5590*/  UISETP.NE.U32.AND UP1, UPT, UR44, URZ, UPT ;  /* 0x000000ff2c00728c */ /* 0x000fe2000bf25070 */
[----:B------:R-:W-:Y:S01]  /*55a0*/  ISETP.NE.AND.EX P4, PT, R83, RZ, PT, P4 ;  /* 0x000000ff5300720c */ /* 0x000fe20003f85340 */
[----:B------:R-:W-:Y:S01]  /*55b0*/  UPLOP3.LUT UP0, UPT, UPT, UPT, UPT, 0x40, 0x4 ;  /* 0x000000000004789c */ /* 0x000fe20003f0e870 */
[----:B------:R-:W-:Y:S01]  /*55c0*/  ISETP.NE.AND.EX P2, PT, RZ, UR39, PT, P2 ;  /* 0x00000027ff007c0c */ /* 0x000fe2000bf45320 */
[----:B------:R-:W-:Y:S01]  /*55d0*/  UISETP.NE.AND.EX UP1, UPT, UR45, URZ, UPT, UP1 ;  /* 0x000000ff2d00728c */ /* 0x000fe2000bf25310 */
[----:B------:R-:W-:Y:S04]  /*55e0*/  PLOP3.LUT P1, PT, PT, PT, UP2, 0x80, 0x8 ;  /* 0x000000000008781c */ /* 0x000fe80003f2f028 */
[----:B------:R-:W-:Y:S06]  /*55f0*/  @UP2 UPLOP3.LUT UP0, UPT, UPT, UPT, UP1, 0x80, 0x8 ;  /* 0x000000000008289c */ /* 0x000fec0003f0f010 */
[----:B------:R-:W-:Y:S01]  /*5600*/  PLOP3.LUT P0, PT, PT, PT, UP0, 0x80, 0x8 ;  /* 0x000000000008781c */ /* 0x000fe20003f0f008 */
[----:B------:R-:W-:Y:S01]  /*5610*/  @!UPT UIADD3 URZ, UPT, UPT, URZ, URZ, URZ ;  /* 0x000000fffffff290 */ /* 0x000fe2000fffe0ff */
[----:B------:R-:W-:Y:S11]  /*5620*/  BRA.U !UP1, `(.L_x_84) ;  /* 0x0000000109387547 */ /* 0x000ff6000b800000 */
[----:B------:R-:W-:Y:S01]  /*5630*/  UISETP.NE.U32.AND UP0, UPT, UR38, URZ, UPT ;  /* 0x000000ff2600728c */ /* 0x000fe2000bf05070 */
[----:B------:R-:W-:Y:S02]  /*5640*/  HFMA2 R0, -RZ, RZ, 0, 5.9604644775390625e-08 ;  /* 0x00000001ff007431 */ /* 0x000fe400000001ff */
[----:B------:R-:W-:Y:S01]  /*5650*/  IMAD.MOV.U32 R88, RZ, RZ, 0x1 ;  /* 0x00000001ff587424 */ /* 0x000fe200078e00ff */
[----:B------:R-:W-:Y:S06]  /*5660*/  UISETP.NE.AND.EX UP0, UPT, UR39, URZ, UPT, UP0 ;  /* 0x000000ff2700728c */ /* 0x000fec000bf05300 */
[----:B------:R-:W-:Y:S05]  /*5670*/  PLOP3.LUT P3, PT, PT, PT, UP0, 0x80, 0x8 ;  /* 0x000000000008781c */ /* 0x000fea0003f6f008 */
[----:B------:R-:W1:Y:S01]  /*5680*/  @UP0 LDCU.64 UR6, c[0x0][0x888] ;  /* 0x00011100ff0607ac */ /* 0x000e620008000a00 */
[----:B------:R-:W-:Y:S07]  /*5690*/  @UP0 UIMAD UR4, UR36, UR44, URZ ;  /* 0x0000002c240402a4 */ /* 0x000fee000f8e02ff */
[----:B------:R-:W-:Y:S01]  /*56a0*/  @!P3 PRMT R88, R0, 0x7610, R88 ;  /* 0x000076100058b816 */ /* 0x000fe20000000058 */
[----:B-1----:R-:W-:Y:S03]  /*56b0*/  @UP0 UIMAD.WIDE UR6, UR4, 0x4, UR6 ;  /* 0x00000004040608a5 */ /* 0x002fe6000f8e0206 */
[----:B------:R-:W1:Y:S03]  /*56c0*/  @!UP0 LDCU UR4, c[0x0][0x880] ;  /* 0x00011000ff0487ac */ /* 0x000e660008000800 */
[----:B------:R-:W-:Y:S01]  /*56d0*/  IMAD.U32 R2, RZ, RZ, UR6 ;  /* 0x00000006ff027e24 */ /* 0x000fe2000f8e00ff */
[----:B------:R-:W-:Y:S05]  /*56e0*/  MOV R3, UR7 ;  /* 0x0000000700037c02 */ /* 0x000fea0008000f00 */
[----:B-----5:R2:W5:Y:S02]  /*56f0*/  @P3 LDG.E R49, desc[UR46][R2.64] ;  /* 0x0000002e02313981 */ /* 0x020564000c1e1900 */
[----:B-12---:R-:W-:Y:S02]  /*5700*/  @!P3 IMAD.U32 R49, RZ, RZ, UR4 ;  /* 0x00000004ff31be24 */ /* 0x006fe4000f8e00ff */
.L_x_84:
[----:B------:R-:W-:Y:S05]  /*5710*/  @!P4 BRA `(.L_x_85) ;  /* 0x000000000020c947 */ /* 0x000fea0003800000 */
[----:B------:R-:W-:Y:S04]  /*5720*/  ISETP.NE.U32.AND P3, PT, R80, RZ, PT ;  /* 0x000000ff5000720c */ /* 0x000fe80003f65070 */
[----:B------:R-:W-:Y:S11]  /*5730*/  ISETP.NE.AND.EX P3, PT, R81, RZ, PT, P3 ;  /* 0x000000ff5100720c */ /* 0x000ff60003f65330 */
[----:B------:R-:W-:Y:S02]  /*5740*/  @!UPT UIADD3 URZ, UPT, UPT, URZ, URZ, URZ ;  /* 0x000000fffffff290 */ /* 0x000fe4000fffe0ff */
[----:B------:R-:W1:Y:S01]  /*5750*/  @P3 LDC.64 R2, c[0x0][0x8a8] ;  /* 0x00022a00ff023b82 */ /* 0x000e620000000a00 */
[----:B------:R-:W-:Y:S04]  /*5760*/  @P3 IMAD R0, R82, UR36, RZ ;  /* 0x0000002452003c24 */ /* 0x000fe8000f8e02ff */
[----:B-1----:R-:W-:Y:S05]  /*5770*/  @P3 IMAD.WIDE R2, R0, 0x4, R2 ;  /* 0x0000000400023825 */ /* 0x002fea00078e0202 */
[----:B-----5:R1:W5:Y:S02]  /*5780*/  @P3 LDG.E R47, desc[UR46][R2.64] ;  /* 0x0000002e022f3981 */ /* 0x020364000c1e1900 */
[----:B-1----:R-:W2:Y:S02]  /*5790*/  @!P3 LDC R47, c[0x0][0x8a0] ;  /* 0x00022800ff2fbb82 */ /* 0x002ea40000000800 */
.L_x_85:
[----:B-----5:R-:W-:Y:S01]  /*57a0*/  FSETP.NEU.AND P3, PT, R49, RZ, PT ;  /* 0x000000ff3100720b */ /* 0x020fe20003f6d000 */
[----:B------:R-:W-:Y:S01]  /*57b0*/  ULOP3.LUT UR4, UR51, 0x1, URZ, 0x3c, !UPT ;  /* 0x0000000133047892 */ /* 0x000fe2000f8e3cff */
[----:B------:R-:W-:Y:S01]  /*57c0*/  SEL R4, RZ, 0xffffffff, P2 ;  /* 0xffffffffff047807 */ /* 0x000fe20001000000 */
[----:B------:R-:W-:Y:S01]  /*57d0*/  IMAD.U32 R72, RZ, RZ, UR56 ;  /* 0x00000038ff487e24 */ /* 0x000fe2000f8e00ff */
[----:B------:R-:W-:Y:S01]  /*57e0*/  @P1 LOP3.LUT P2, RZ, R88, 0xff, RZ, 0xc0, !PT ;  /* 0x000000ff58ff1812 */ /* 0x000fe2000784c0ff */
[----:B------:R-:W-:Y:S01]  /*57f0*/  IMAD.SHL.U32 R106, R94, 0x10, RZ ;  /* 0x000000105e6a7824 */ /* 0x000fe200078e00ff */
[----:B------:R-:W-:Y:S01]  /*5800*/  @P1 SEL R0, RZ, 0xffffffff, P3 ;  /* 0xffffffffff001807 */ /* 0x000fe20001800000 */
[----:B------:R-:W-:Y:S01]  /*5810*/  IMAD.U32 R107, RZ, RZ, UR4 ;  /* 0x00000004ff6b7e24 */ /* 0x000fe2000f8e00ff */
[----:B------:R-:W-:Y:S01]  /*5820*/  LEA R73, R45, UR48, 0x3 ;  /* 0x000000302d497c11 */ /* 0x000fe2000f8e18ff */
[----:B------:R-:W-:Y:S01]  /*5830*/  IMAD.SHL.U32 R72, R72, 0x2000, RZ ;  /* 0x0000200048487824 */ /* 0x000fe200078e00ff */
[----:B------:R-:W-:Y:S01]  /*5840*/  @P0 SEL R0, R4, R0, !P2 ;  /* 0x0000000004000207 */ /* 0x000fe20005000000 */
[----:B------:R-:W-:Y:S01]  /*5850*/  IMAD.SHL.U32 R105, R93, 0x10, RZ ;  /* 0x000000105d697824 */ /* 0x000fe200078e00ff */
[----:B------:R-:W-:Y:S01]  /*5860*/  PLOP3.LUT P2, PT, PT, PT, UP1, 0x80, 0x8 ;  /* 0x000000000008781c */ /* 0x000fe20003f4f018 */
[----:B------:R-:W-:Y:S01]  /*5870*/  IMAD.IADD R67, R99, 0x1, R72 ;  /* 0x0000000163437824 */ /* 0x000fe200078e0248 */
[----:B------:R-:W-:Y:S01]  /*5880*/  @P1 LOP3.LUT R0, R0, 0x1, RZ, 0xc0, !PT ;  /* 0x0000000100001812 */ /* 0x000fe200078ec0ff */
[----:B------:R-:W-:Y:S01]  /*5890*/  BSSY B1, `(.L_x_86) ;  /* 0x0000039000017945 */ /* 0x000fe20003800000 */
[----:B------:R-:W-:Y:S01]  /*58a0*/  LOP3.LUT P4, R102, R88, 0xff, RZ, 0xc0, !PT ;  /* 0x000000ff58667812 */ /* 0x000fe2000788c0ff */
[----:B------:R-:W-:Y:S01]  /*58b0*/  IMAD.IADD R66, R67, 0x1, R106 ;  /* 0x0000000143427824 */ /* 0x000fe200078e026a */
[----:B------:R-:W-:Y:S01]  /*58c0*/  ISETP.NE.U32.OR P5, PT, R0, 0x1, !P1 ;  /* 0x000000010000780c */ /* 0x000fe20004fa5470 */
[----:B------:R-:W-:Y:S01]  /*58d0*/  IMAD.U32 R0, RZ, RZ, UR56 ;  /* 0x00000038ff007e24 */ /* 0x000fe2000f8e00ff */
[----:B------:R-:W-:Y:S01]  /*58e0*/  SEL R3, RZ, 0xffffffff, P3 ;  /* 0xffffffffff037807 */ /* 0x000fe20001800000 */
[----:B------:R-:W-:Y:S01]  /*58f0*/  IMAD.MOV.U32 R75, RZ, RZ, 0x1 ;  /* 0x00000001ff4b7424 */ /* 0x000fe200078e00ff */
[----:B------:R-:W-:Y:S01]  /*5900*/  P2R R104, PR, RZ, 0x20 ;  /* 0x00000020ff687803 */ /* 0x000fe20000000000 */
[----:B------:R-:W-:Y:S01]  /*5910*/  IMAD R48, R45, 0x40, R46 ;  /* 0x000000402d307824 */ /* 0x000fe200078e022e */
[----:B------:R-:W-:Y:S01]  /*5920*/  LEA R0, R0, UR48, 0x3 ;  /* 0x0000003000007c11 */ /* 0x000fe2000f8e18ff */
[----:B------:R-:W-:Y:S01]  /*5930*/  IMAD.U32 R74, RZ, RZ, UR56 ;  /* 0x00000038ff4a7e24 */ /* 0x000fe2000f8e00ff */
[----:B------:R-:W-:Y:S02]  /*5940*/  @P2 SEL R3, R4, R3, !P4 ;  /* 0x0000000304032207 */ /* 0x000fe40006000000 */
[----:B------:R-:W-:Y:S02]  /*5950*/  CS2R R78, SRZ ;  /* 0x00000000004e7805 */ /* 0x000fe4000001ff00 */
[----:B------:R-:W-:Y:S02]  /*5960*/  CS2R R76, SRZ ;  /* 0x00000000004c7805 */ /* 0x000fe4000001ff00 */
[----:B------:R-:W-:Y:S02]  /*5970*/  CS2R R70, SRZ ;  /* 0x0000000000467805 */ /* 0x000fe4000001ff00 */
[----:B------:R-:W-:Y:S02]  /*5980*/  LOP3.LUT R3, R3, 0x1, RZ, 0xc0, !PT ;  /* 0x0000000103037812 */ /* 0x000fe400078ec0ff */
[----:B------:R-:W-:Y:S02]  /*5990*/  CS2R R68, SRZ ;  /* 0x0000000000447805 */ /* 0x000fe4000001ff00 */
[----:B------:R-:W-:Y:S02]  /*59a0*/  @P5 SHF.L.U32 R2, R107, 0x1f, RZ ;  /* 0x0000001f6b025819 */ /* 0x000fe400000006ff */
[----:B------:R-:W-:Y:S02]  /*59b0*/  CS2R R62, SRZ ;  /* 0x00000000003e7805 */ /* 0x000fe4000001ff00 */
[----:B------:R-:W-:Y:S02]  /*59c0*/  ISETP.NE.U32.AND P2, PT, R3, 0x1, PT ;  /* 0x000000010300780c */ /* 0x000fe40003f45070 */
[----:B------:R-:W-:Y:S01]  /*59d0*/  CS2R R60, SRZ ;  /* 0x00000000003c7805 */ /* 0x000fe2000001ff00 */
[----:B------:R1:W3:Y:S01]  /*59e0*/  @P5 SYNCS.PHASECHK.TRANS64.TRYWAIT P1, [R0+URZ+0x40], R2 ;  /* 0x00004002000055a7 */ /* 0x0002e200080211ff */
[----:B------:R-:W-:Y:S02]  /*59f0*/  CS2R R58, SRZ ;  /* 0x00000000003a7805 */ /* 0x000fe4000001ff00 */
[----:B------:R-:W-:Y:S02]  /*5a00*/  P2R R108, PR, RZ, 0x4 ;  /* 0x00000004ff6c7803 */ /* 0x000fe40000000000 */
[----:B------:R-:W-:Y:S01]  /*5a10*/  CS2R R56, SRZ ;  /* 0x0000000000387805 */ /* 0x000fe2000001ff00 */
[----:B------:R-:W-:Y:S02]  /*5a20*/  IMAD.IADD R65, R67, 0x1, R105 ;  /* 0x0000000143417824 */ /* 0x000fe400078e0269 */
[----:B------:R-:W-:Y:S01]  /*5a30*/  IMAD.IADD R64, R98, 0x1, R66 ;  /* 0x0000000162407824 */ /* 0x000fe200078e0242 */
[----:B-1----:R-:W-:Y:S04]  /*5a40*/  SHF.L.U32 R2, R97, 0x1f, RZ ;  /* 0x0000001f61027819 */ /* 0x002fe800000006ff */
[----:B------:R1:W4:Y:S01]  /*5a50*/  SYNCS.PHASECHK.TRANS64.TRYWAIT P0, [R73+URZ+0xa0], R2 ;  /* 0x0000a002490075a7 */ /* 0x00032200080011ff */
[----:B---3--:R-:W-:Y:S01]  /*5a60*/  @P5 SEL R75, RZ, 0x1, !P1 ;  /* 0x00000001ff4b5807 */ /* 0x008fe20004800000 */
[----:B-1----:R-:W-:Y:S06]  /*5a70*/  @!P5 BRA `(.L_x_87) ;  /* 0x000000000068d947 */ /* 0x002fec0003800000 */
[----:B------:R-:W-:Y:S01]  /*5a80*/  ISETP.NE.AND P1, PT, R75, RZ, PT ;  /* 0x000000ff4b00720c */ /* 0x000fe20003f25270 */
[----:B------:R-:W-:Y:S01]  /*5a90*/  BSSY B0, `(.L_x_88) ;  /* 0x000000d000007945 */ /* 0x000fe20003800000 */
[----:B------:R-:W-:Y:S02]  /*5aa0*/  CS2R R58, SRZ ;  /* 0x00000000003a7805 */ /* 0x000fe4000001ff00 */
[----:B------:R-:W-:Y:S02]  /*5ab0*/  CS2R R56, SRZ ;  /* 0x0000000000387805 */ /* 0x000fe4000001ff00 */
[----:B------:R-:W-:Y:S02]  /*5ac0*/  CS2R R62, SRZ ;  /* 0x00000000003e7805 */ /* 0x000fe4000001ff00 */
[----:B------:R-:W-:Y:S02]  /*5ad0*/  CS2R R60, SRZ ;  /* 0x00000000003c7805 */ /* 0x000fe4000001ff00 */
[----:B------:R-:W-:Y:S02]  /*5ae0*/  CS2R R70, SRZ ;  /* 0x0000000000467805 */ /* 0x000fe4000001ff00 */
[----:B------:R-:W-:Y:S02]  /*5af0*/  CS2R R68, SRZ ;  /* 0x0000000000447805 */ /* 0x000fe4000001ff00 */
[----:B------:R-:W-:Y:S02]  /*5b00*/  CS2R R78, SRZ ;  /* 0x00000000004e7805 */ /* 0x000fe4000001ff00 */
[----:B------:R-:W-:Y:S01]  /*5b10*/  CS2R R76, SRZ ;  /* 0x00000000004c7805 */ /* 0x000fe2000001ff00 */
[----:B------:R-:W-:Y:S06]  /*5b20*/  @P1 BRA `(.L_x_89) ;  /* 0x00000000000c1947 */ /* 0x000fec0003800000 */
[----:B------:R-:W-:Y:S04]  /*5b30*/  SHF.L.U32 R3, R107, 0x1f, RZ ;  /* 0x0000001f6b037819 */ /* 0x000fe800000006ff */
[----:B------:R-:W1:Y:S02]  /*5b40*/  SYNCS.PHASECHK.TRANS64.TRYWAIT P1, [R0+URZ+0x40], R3 ;  /* 0x00004003000075a7 */ /* 0x000e6400080211ff */
[----:B-1----:R-:W-:Y:S05]  /*5b50*/  @!P1 BRA `(.L_x_90) ;  /* 0x0000002400489947 */ /* 0x002fea0003800000 */
.L_x_89:
[----:B------:R-:W-:Y:S05]  /*5b60*/  BSYNC B0 ;  /* 0x0000000000007941 */ /* 0x000fea0003800000 */
.L_x_88:
[----:B------:R-:W-:Y:S01]  /*5b70*/  ISETP.NE.AND P1, PT, R108, RZ, PT ;  /* 0x000000ff6c00720c */ /* 0x000fe20003f25270 */
[----:B------:R-:W-:Y:S04]  /*5b80*/  UIADD3 UR5, UPT, UPT, UR56, 0x1, URZ ;  /* 0x0000000138057890 */ /* 0x000fe8000fffe0ff */
[----:B------:R-:W-:Y:S04]  /*5b90*/  UISETP.NE.AND UP0, UPT, UR5, 0x3, UPT ;  /* 0x000000030500788c */ /* 0x000fe8000bf05270 */
[----:B------:R-:W-:Y:S02]  /*5ba0*/  USEL UR4, URZ, 0x1, UP0 ;  /* 0x00000001ff047887 */ /* 0x000fe40008000000 */
[----:B------:R-:W-:Y:S02]  /*5bb0*/  USEL UR5, UR5, URZ, UP0 ;  /* 0x000000ff05057287 */ /* 0x000fe40008000000 */
[----:B------:R3:W1:Y:S02]  /*5bc0*/  @P1 LDS.128 R56, [R67] ;  /* 0x0000000043381984 */ /* 0x0006640000000c00 */
[----:B------:R-:W-:Y:S02]  /*5bd0*/  LOP3.LUT R107, R107, UR4, RZ, 0x3c, !PT ;  /* 0x000000046b6b7c12 */ /* 0x000fe4000f8e3cff */
[----:B------:R3:W1:Y:S01]  /*5be0*/  @P1 LDS.128 R60, [R66+0x10] ;  /* 0x00001000423c1984 */ /* 0x0006620000000c00 */
[----:B------:R-:W-:Y:S03]  /*5bf0*/  IMAD.U32 R74, RZ, RZ, UR5 ;  /* 0x00000005ff4a7e24 */ /* 0x000fe6000f8e00ff */
[----:B------:R3:W1:Y:S04]  /*5c00*/  @P1 LDS.128 R68, [R65+0x20] ;  /* 0x0000200041441984 */ /* 0x0006680000000c00 */
[----:B------:R3:W1:Y:S02]  /*5c10*/  @P1 LDS.128 R76, [R64+0x10] ;  /* 0x00001000404c1984 */ /* 0x0006640000000c00 */
.L_x_87:
[----:B------:R-:W-:Y:S05]  /*5c20*/  BSYNC B1 ;  /* 0x0000000000017941 */ /* 0x000fea0003800000 */
.L_x_86:
[----:B-1----:R-:W-:Y:S04]  /*5c30*/  SHF.R.U32.HI R0, RZ, 0x15, R48 ;  /* 0x00000015ff007819 */ /* 0x002fe80000011630 */
[----:B------:R-:W-:Y:S01]  /*5c40*/  LOP3.LUT P1, RZ, R0, 0x3, R92, 0x48, !PT ;  /* 0x0000000300ff7812 */ /* 0x000fe2000782485c */
[----:B------:R-:W-:Y:S01]  /*5c50*/  @!UPT UIADD3 URZ, UPT, UPT, URZ, URZ, URZ ;  /* 0x000000fffffff290 */ /* 0x000fe2000fffe0ff */
[----:B----4-:R-:W-:Y:S11]  /*5c60*/  @P0 BRA `(.L_x_91) ;  /* 0x0000000000080947 */ /* 0x010ff60003800000 */
[----:B------:R-:W1:Y:S02]  /*5c70*/  SYNCS.PHASECHK.TRANS64.TRYWAIT P0, [R73+URZ+0xa0], R2 ;  /* 0x0000a002490075a7 */ /* 0x000e6400080011ff */
[----:B-1----:R-:W-:Y:S05]  /*5c80*/  @!P0 BRA `(.L_x_92) ;  /* 0x0000002400108947 */ /* 0x002fea0003800000 */
.L_x_91:
[----:B------:R-:W-:Y:S05]  /*5c90*/  @!P1 BRA `(.L_x_93) ;  /* 0x0000000000409947 */ /* 0x000fea0003800000 */
[----:B------:R-:W4:Y:S01]  /*5ca0*/  LDCU.64 UR8, c[0x4][0x70] ;  /* 0x01000e00ff0877ac */ /* 0x000f220008000a00 */
[----:B------:R-:W-:Y:S01]  /*5cb0*/  MOV R3, 0x0 ;  /* 0x0000000000037802 */ /* 0x000fe20000000f00 */
[----:B------:R-:W-:Y:S02]  /*5cc0*/  HFMA2 R12, -RZ, RZ, 0, 5.9604644775390625e-08 ;  /* 0x00000001ff0c7431 */ /* 0x000fe400000001ff */
[----:B------:R-:W-:Y:S02]  /*5cd0*/  IMAD.MOV.U32 R8, RZ, RZ, 0x192 ;  /* 0x00000192ff087424 */ /* 0x000fe400078e00ff */
[----:B------:R-:W-:Y:S01]  /*5ce0*/  IMAD.MOV.U32 R13, RZ, RZ, RZ ;  /* 0x000000ffff0d7224 */ /* 0x000fe200078e00ff */
[----:B------:R-:W5:Y:S01]  /*5cf0*/  LDCU.64 UR6, c[0x4][0x78] ;  /* 0x01000f00ff0677ac */ /* 0x000f620008000a00 */
[----:B-1----:R-:W1:Y:S01]  /*5d00*/  LDC.64 R2, c[0x4][R3] ;  /* 0x0100000003027b82 */ /* 0x002e620000000a00 */
[----:B------:R-:W2:Y:S01]  /*5d10*/  LDCU.64 UR4, c[0x4][0x10] ;  /* 0x01000200ff0477ac */ /* 0x000ea20008000a00 */
[----:B----4-:R-:W-:Y:S01]  /*5d20*/  MOV R5, UR9 ;  /* 0x0000000900057c02 */ /* 0x010fe20008000f00 */
[----:B------:R-:W-:Y:S01]  /*5d30*/  IMAD.U32 R4, RZ, RZ, UR8 ;  /* 0x00000008ff047e24 */ /* 0x000fe2000f8e00ff */
[----:B-----5:R-:W-:Y:S01]  /*5d40*/  MOV R7, UR7 ;  /* 0x0000000700077c02 */ /* 0x020fe20008000f00 */
[----:B------:R-:W-:Y:S01]  /*5d50*/  IMAD.U32 R6, RZ, RZ, UR6 ;  /* 0x00000006ff067e24 */ /* 0x000fe2000f8e00ff */
[----:B--2---:R-:W-:Y:S01]  /*5d60*/  MOV R11, UR5 ;  /* 0x00000005000b7c02 */ /* 0x004fe20008000f00 */
[----:B------:R-:W-:Y:S02]  /*5d70*/  IMAD.U32 R10, RZ, RZ, UR4 ;  /* 0x00000004ff0a7e24 */ /* 0x000fe4000f8e00ff */
[----:B------:R-:W-:Y:S07]  /*5d80*/  LEPC R20, `(.L_x_93) ;  /* 0x000000001014794e */ /* 0x000fee0000000000 */
[----:B-1-3--:R-:W-:Y:S05]  /*5d90*/  CALL.ABS.NOINC R2 ;  /* 0x0000000002007343 */ /* 0x00afea0003c00000 */
.L_x_93:
[----:B------:R-:W-:Y:S05]  /*5da0*/  WARPSYNC.ALL ;  /* 0x0000000000007948 */ /* 0x000fea0003800000 */
[----:B------:R-:W-:Y:S01]  /*5db0*/  R2UR UR4, R48 ;  /* 0x00000000300472ca */ /* 0x000fe200000e0000 */
[--C-:B------:R-:W-:Y:S01]  /*5dc0*/  HADD2.F32 R50, -RZ, R56.reuse.H0_H0 ;  /* 0x20000038ff327230 */ /* 0x100fe20000004100 */
[----:B------:R-:W-:Y:S01]  /*5dd0*/  ISETP.NE.AND P0, PT, R100, RZ, PT ;  /* 0x000000ff6400720c */ /* 0x000fe20003f05270 */
[----:B------:R-:W-:Y:S01]  /*5de0*/  HADD2.F32 R51, -RZ, R56.H1_H1 ;  /* 0x30000038ff337230 */ /* 0x000fe20000004100 */
[----:B------:R-:W-:Y:S01]  /*5df0*/  BSSY.RECONVERGENT B0, `(.L_x_94) ;  /* 0x0000083000007945 */ /* 0x000fe20003800200 */
[--C-:B------:R-:W-:Y:S08]  /*5e00*/  HADD2.F32 R52, -RZ, R57.reuse.H0_H0 ;  /* 0x20000039ff347230 */ /* 0x100ff00000004100 */
[----:B------:R-:W2:Y:S02]  /*5e10*/  LDTM.x32 R4, tmem[UR4] ;  /* 0x00000004000479ee */ /* 0x000ea400082c0000 */
[C---:B--2---:R-:W-:Y:S01]  /*5e20*/  FMUL R0, R47.reuse, R4 ;  /* 0x000000042f007220 */ /* 0x044fe20000400000 */
[C---:B-1----:R-:W-:Y:S01]  /*5e30*/  FMUL R2, R47.reuse, R5 ;  /* 0x000000052f027220 */ /* 0x042fe20000400000 */
[C---:B------:R-:W-:Y:S01]  /*5e40*/  FMUL R4, R47.reuse, R8 ;  /* 0x000000082f047220 */ /* 0x040fe20000400000 */
[----:B------:R-:W-:Y:S01]  /*5e50*/  FMUL R3, R47, R6 ;  /* 0x000000062f037220 */ /* 0x000fe20000400000 */
[C---:B------:R-:W-:Y:S01]  /*5e60*/  FFMA R0, R49.reuse, R50, R0 ;  /* 0x0000003231007223 */ /* 0x040fe20000000000 */
[----:B------:R-:W-:Y:S01]  /*5e70*/  FFMA R2, R49, R51, R2 ;  /* 0x0000003331027223 */ /* 0x000fe20000000002 */
[C---:B------:R-:W-:Y:S01]  /*5e80*/  FMUL R5, R47.reuse, R9 ;  /* 0x000000092f057220 */ /* 0x040fe20000400000 */
        /* <DEDUP_REMOVED lines=16> */
[----:B------:R-:W-:Y:S02]  /*5f90*/  HADD2.F32 R32, -RZ, R57.H1_H1 ;  /* 0x30000039ff207230 */ /* 0x000fe40000004100 */
[C---:B------:R-:W-:Y:S01]  /*5fa0*/  FMUL R26, R47.reuse, R30 ;  /* 0x0000001e2f1a7220 */ /* 0x040fe20000400000 */
[----:B------:R-:W-:Y:S01]  /*5fb0*/  FMUL R29, R47, R33 ;  /* 0x000000212f1d7220 */ /* 0x000fe20000400000 */
[--C-:B------:R-:W-:Y:S02]  /*5fc0*/  HADD2.F32 R33, -RZ, R58.reuse.H0_H0 ;  /* 0x2000003aff217230 */ /* 0x100fe40000004100 */
[----:B------:R-:W-:Y:S01]  /*5fd0*/  FFMA R3, R49, R52, R3 ;  /* 0x0000003431037223 */ /* 0x000fe20000000003 */
[C---:B------:R-:W-:Y:S01]  /*5fe0*/  FMUL R7, R47.reuse, R7 ;  /* 0x000000072f077220 */ /* 0x040fe20000400000 */
[----:B------:R-:W-:Y:S01]  /*5ff0*/  FMUL R30, R47, R34 ;  /* 0x000000222f1e7220 */ /* 0x000fe20000400000 */
[----:B------:R-:W-:Y:S01]  /*6000*/  HADD2.F32 R34, -RZ, R58.H1_H1 ;  /* 0x3000003aff227230 */ /* 0x000fe20000004100 */
[----:B------:R-:W-:Y:S01]  /*6010*/  F2FP.F16.F32.PACK_AB R52, R2, R0 ;  /* 0x000000000234723e */ /* 0x000fe200000000ff */
[--C-:B------:R-:W-:Y:S02]  /*6020*/  HADD2.F32 R0, -RZ, R59.reuse.H0_H0 ;  /* 0x2000003bff007230 */ /* 0x100fe40000004100 */
[C---:B------:R-:W-:Y:S01]  /*6030*/  FFMA R7, R49.reuse, R32, R7 ;  /* 0x0000002031077223 */ /* 0x040fe20000000007 */
[----:B------:R-:W-:Y:S02]  /*6040*/  HADD2.F32 R2, -RZ, R59.H1_H1 ;  /* 0x3000003bff027230 */ /* 0x000fe40000004100 */
[C---:B------:R-:W-:Y:S01]  /*6050*/  FFMA R4, R49.reuse, R33, R4 ;  /* 0x0000002131047223 */ /* 0x040fe20000000004 */
[C---:B------:R-:W-:Y:S01]  /*6060*/  FFMA R5, R49.reuse, R34, R5 ;  /* 0x0000002231057223 */ /* 0x040fe20000000005 */
[----:B------:R-:W-:Y:S01]  /*6070*/  FFMA R6, R49, R0, R6 ;  /* 0x0000000031067223 */ /* 0x000fe20000000006 */
[--C-:B------:R-:W-:Y:S02]  /*6080*/  HADD2.F32 R0, -RZ, R60.reuse.H0_H0 ;  /* 0x2000003cff007230 */ /* 0x100fe40000004100 */
[----:B------:R-:W-:Y:S01]  /*6090*/  FMUL R11, R47, R11 ;  /* 0x0000000b2f0b7220 */ /* 0x000fe20000400000 */
[----:B------:R-:W-:Y:S01]  /*60a0*/  F2FP.F16.F32.PACK_AB R53, R7, R3 ;  /* 0x000000030735723e */ /* 0x000fe200000000ff */
[--C-:B------:R-:W-:Y:S02]  /*60b0*/  HADD2.F32 R3, -RZ, R61.reuse.H0_H0 ;  /* 0x2000003dff037230 */ /* 0x100fe40000004100 */
[----:B------:R-:W-:Y:S01]  /*60c0*/  FMUL R15, R47, R15 ;  /* 0x0000000f2f0f7220 */ /* 0x000fe20000400000 */
[C---:B------:R-:W-:Y:S01]  /*60d0*/  FFMA R11, R49.reuse, R2, R11 ;  /* 0x00000002310b7223 */ /* 0x040fe2000000000b */
[----:B------:R-:W-:Y:S02]  /*60e0*/  HADD2.F32 R2, -RZ, R60.H1_H1 ;  /* 0x3000003cff027230 */ /* 0x000fe40000004100 */
[----:B------:R-:W-:Y:S01]  /*60f0*/  FFMA R8, R49, R0, R8 ;  /* 0x0000000031087223 */ /* 0x000fe20000000008 */
[----:B------:R-:W-:Y:S02]  /*6100*/  HADD2.F32 R0, -RZ, R61.H1_H1 ;  /* 0x3000003dff007230 */ /* 0x000fe40000004100 */
[C---:B------:R-:W-:Y:S01]  /*6110*/  FMUL R19, R47.reuse, R19 ;  /* 0x000000132f137220 */ /* 0x040fe20000400000 */
[----:B------:R-:W-:Y:S01]  /*6120*/  FMUL R23, R47, R23 ;  /* 0x000000172f177220 */ /* 0x000fe20000400000 */
[C---:B------:R-:W-:Y:S01]  /*6130*/  FFMA R9, R49.reuse, R2, R9 ;  /* 0x0000000231097223 */ /* 0x040fe20000000009 */
[C---:B------:R-:W-:Y:S01]  /*6140*/  FFMA R10, R49.reuse, R3, R10 ;  /* 0x00000003310a7223 */ /* 0x040fe2000000000a */
[----:B------:R-:W-:Y:S01]  /*6150*/  FFMA R15, R49, R0, R15 ;  /* 0x00000000310f7223 */ /* 0x000fe2000000000f */
[--C-:B------:R-:W-:Y:S02]  /*6160*/  HADD2.F32 R2, -RZ, R62.reuse.H0_H0 ;  /* 0x2000003eff027230 */ /* 0x100fe40000004100 */
[----:B------:R-:W-:Y:S01]  /*6170*/  FMUL R27, R47, R27 ;  /* 0x0000001b2f1b7220 */ /* 0x000fe20000400000 */
[----:B------:R-:W-:Y:S01]  /*6180*/  HADD2.F32 R0, -RZ, R62.H1_H1 ;  /* 0x3000003eff007230 */ /* 0x000fe20000004100 */
[----:B------:R-:W-:Y:S01]  /*6190*/  F2FP.F16.F32.PACK_AB R54, R5, R4 ;  /* 0x000000040536723e */ /* 0x000fe200000000ff */
[--C-:B------:R-:W-:Y:S02]  /*61a0*/  HADD2.F32 R3, -RZ, R63.reuse.H0_H0 ;  /* 0x2000003fff037230 */ /* 0x100fe40000004100 */
[C---:B------:R-:W-:Y:S01]  /*61b0*/  FFMA R12, R49.reuse, R2, R12 ;  /* 0x00000002310c7223 */ /* 0x040fe2000000000c */
[--C-:B------:R-:W-:Y:S02]  /*61c0*/  HADD2.F32 R2, -RZ, R68.reuse.H0_H0 ;  /* 0x20000044ff027230 */ /* 0x100fe40000004100 */
[C---:B------:R-:W-:Y:S01]  /*61d0*/  FFMA R13, R49.reuse, R0, R13 ;  /* 0x00000000310d7223 */ /* 0x040fe2000000000d */
[----:B------:R-:W-:Y:S02]  /*61e0*/  HADD2.F32 R0, -RZ, R63.H1_H1 ;  /* 0x3000003fff007230 */ /* 0x000fe40000004100 */
[----:B------:R-:W-:Y:S01]  /*61f0*/  FFMA R14, R49, R3, R14 ;  /* 0x00000003310e7223 */ /* 0x000fe2000000000e */
[----:B------:R-:W-:Y:S01]  /*6200*/  HADD2.F32 R3, -RZ, R68.H1_H1 ;  /* 0x30000044ff037230 */ /* 0x000fe20000004100 */
[----:B------:R-:W-:Y:S01]  /*6210*/  F2FP.F16.F32.PACK_AB R55, R11, R6 ;  /* 0x000000060b37723e */ /* 0x000fe200000000ff */
[----:B------:R-:W-:Y:S01]  /*6220*/  FMUL R31, R47, R31 ;  /* 0x0000001f2f1f7220 */ /* 0x000fe20000400000 */
[C---:B------:R-:W-:Y:S01]  /*6230*/  FFMA R19, R49.reuse, R0, R19 ;  /* 0x0000000031137223 */ /* 0x040fe20000000013 */
[--C-:B------:R-:W-:Y:S02]  /*6240*/  HADD2.F32 R0, -RZ, R69.reuse.H0_H0 ;  /* 0x20000045ff007230 */ /* 0x100fe40000004100 */
[C---:B------:R-:W-:Y:S01]  /*6250*/  FFMA R16, R49.reuse, R2, R16 ;  /* 0x0000000231107223 */ /* 0x040fe20000000010 */
[----:B------:R1:W-:Y:S01]  /*6260*/  STS.128 [R67], R52 ;  /* 0x0000003443007388 */ /* 0x0003e20000000c00 */
[C---:B------:R-:W-:Y:S01]  /*6270*/  FFMA R17, R49.reuse, R3, R17 ;  /* 0x0000000331117223 */ /* 0x040fe20000000011 */
[----:B------:R-:W-:Y:S02]  /*6280*/  HADD2.F32 R2, -RZ, R69.H1_H1 ;  /* 0x30000045ff027230 */ /* 0x000fe40000004100 */
[----:B------:R-:W-:Y:S01]  /*6290*/  FFMA R18, R49, R0, R18 ;  /* 0x0000000031127223 */ /* 0x000fe20000000012 */
[--C-:B------:R-:W-:Y:S01]  /*62a0*/  HADD2.F32 R0, -RZ, R70.reuse.H0_H0 ;  /* 0x20000046ff007230 */ /* 0x100fe20000004100 */
[----:B------:R-:W-:Y:S01]  /*62b0*/  F2FP.F16.F32.PACK_AB R8, R9, R8 ;  /* 0x000000080908723e */ /* 0x000fe200000000ff */
[--C-:B------:R-:W-:Y:S02]  /*62c0*/  HADD2.F32 R3, -RZ, R71.reuse.H0_H0 ;  /* 0x20000047ff037230 */ /* 0x100fe40000004100 */
[C---:B------:R-:W-:Y:S01]  /*62d0*/  FFMA R23, R49.reuse, R2, R23 ;  /* 0x0000000231177223 */ /* 0x040fe20000000017 */
[----:B------:R-:W-:Y:S02]  /*62e0*/  HADD2.F32 R2, -RZ, R70.H1_H1 ;  /* 0x30000046ff027230 */ /* 0x000fe40000004100 */
[----:B------:R-:W-:Y:S01]  /*62f0*/  FFMA R20, R49, R0, R20 ;  /* 0x0000000031147223 */ /* 0x000fe20000000014 */
[----:B------:R-:W-:Y:S01]  /*6300*/  HADD2.F32 R0, -RZ, R71.H1_H1 ;  /* 0x30000047ff007230 */ /* 0x000fe20000004100 */
[----:B------:R-:W-:Y:S01]  /*6310*/  F2FP.F16.F32.PACK_AB R9, R15, R10 ;  /* 0x0000000a0f09723e */ /* 0x000fe200000000ff */
[----:B------:R-:W-:Y:S02]  /*6320*/  HADD2.F32 R4, -RZ, R79.H0_H0 ;  /* 0x2000004fff047230 */ /* 0x000fe40000004100 */
[C---:B------:R-:W-:Y:S01]  /*6330*/  FFMA R21, R49.reuse, R2, R21 ;  /* 0x0000000231157223 */ /* 0x040fe20000000015 */
[C---:B------:R-:W-:Y:S01]  /*6340*/  FFMA R22, R49.reuse, R3, R22 ;  /* 0x0000000331167223 */ /* 0x040fe20000000016 */
[----:B------:R-:W-:Y:S01]  /*6350*/  FFMA R27, R49, R0, R27 ;  /* 0x00000000311b7223 */ /* 0x000fe2000000001b */
[--C-:B------:R-:W-:Y:S01]  /*6360*/  HADD2.F32 R2, -RZ, R76.reuse.H0_H0 ;  /* 0x2000004cff027230 */ /* 0x100fe20000004100 */
[----:B------:R-:W-:Y:S01]  /*6370*/  F2FP.F16.F32.PACK_AB R10, R13, R12 ;  /* 0x0000000c0d0a723e */ /* 0x000fe200000000ff */
[----:B------:R-:W-:Y:S01]  /*6380*/  HADD2.F32 R0, -RZ, R76.H1_H1 ;  /* 0x3000004cff007230 */ /* 0x000fe20000004100 */
[----:B------:R-:W-:Y:S01]  /*6390*/  F2FP.F16.F32.PACK_AB R11, R19, R14 ;  /* 0x0000000e130b723e */ /* 0x000fe200000000ff */
[--C-:B------:R-:W-:Y:S02]  /*63a0*/  HADD2.F32 R3, -RZ, R77.reuse.H0_H0 ;  /* 0x2000004dff037230 */ /* 0x100fe40000004100 */
[C---:B------:R-:W-:Y:S01]  /*63b0*/  FFMA R24, R49.reuse, R2, R24 ;  /* 0x0000000231187223 */ /* 0x040fe20000000018 */
[--C-:B------:R-:W-:Y:S02]  /*63c0*/  HADD2.F32 R2, -RZ, R78.reuse.H0_H0 ;  /* 0x2000004eff027230 */ /* 0x100fe40000004100 */
[C---:B------:R-:W-:Y:S01]  /*63d0*/  FFMA R25, R49.reuse, R0, R25 ;  /* 0x0000000031197223 */ /* 0x040fe20000000019 */
[----:B------:R1:W-:Y:S01]  /*63e0*/  STS.128 [R66+0x10], R8 ;  /* 0x0000100842007388 */ /* 0x0003e20000000c00 */
[----:B------:R-:W-:Y:S02]  /*63f0*/  HADD2.F32 R0, -RZ, R77.H1_H1 ;  /* 0x3000004dff007230 */ /* 0x000fe40000004100 */
[----:B------:R-:W-:Y:S01]  /*6400*/  FFMA R26, R49, R3, R26 ;  /* 0x00000003311a7223 */ /* 0x000fe2000000001a */
[----:B------:R-:W-:Y:S01]  /*6410*/  HADD2.F32 R3, -RZ, R78.H1_H1 ;  /* 0x3000004eff037230 */ /* 0x000fe20000004100 */
[----:B------:R-:W-:Y:S01]  /*6420*/  F2FP.F16.F32.PACK_AB R16, R17, R16 ;  /* 0x000000101110723e */ /* 0x000fe200000000ff */
[----:B------:R-:W-:Y:S01]  /*6430*/  HADD2.F32 R5, -RZ, R79.H1_H1 ;  /* 0x3000004fff057230 */ /* 0x000fe20000004100 */
[----:B------:R-:W-:Y:S01]  /*6440*/  F2FP.F16.F32.PACK_AB R17, R23, R18 ;  /* 0x000000121711723e */ /* 0x000fe200000000ff */
[----:B------:R-:W-:Y:S01]  /*6450*/  FFMA R31, R49, R0, R31 ;  /* 0x00000000311f7223 */ /* 0x000fe2000000001f */
[----:B------:R-:W-:Y:S01]  /*6460*/  FMUL R35, R47, R35 ;  /* 0x000000232f237220 */ /* 0x000fe20000400000 */
[----:B------:R-:W-:Y:S01]  /*6470*/  F2FP.F16.F32.PACK_AB R18, R21, R20 ;  /* 0x000000141512723e */ /* 0x000fe200000000ff */
[----:B------:R-:W-:Y:S01]  /*6480*/  FFMA R28, R49, R2, R28 ;  /* 0x00000002311c7223 */ /* 0x000fe2000000001c */
[----:B------:R-:W-:Y:S01]  /*6490*/  F2FP.F16.F32.PACK_AB R19, R27, R22 ;  /* 0x000000161b13723e */ /* 0x000fe200000000ff */
[C---:B------:R-:W-:Y:S01]  /*64a0*/  FFMA R29, R49.reuse, R3, R29 ;  /* 0x00000003311d7223 */ /* 0x040fe2000000001d */
[C---:B------:R-:W-:Y:S01]  /*64b0*/  FFMA R30, R49.reuse, R4, R30 ;  /* 0x00000004311e7223 */ /* 0x040fe2000000001e */
[----:B------:R-:W-:Y:S01]  /*64c0*/  FFMA R35, R49, R5, R35 ;  /* 0x0000000531237223 */ /* 0x000fe20000000023 */
[----:B------:R-:W-:Y:S01]  /*64d0*/  F2FP.F16.F32.PACK_AB R24, R25, R24 ;  /* 0x000000181918723e */ /* 0x000fe200000000ff */
[----:B------:R1:W-:Y:S01]  /*64e0*/  STS.128 [R65+0x20], R16 ;  /* 0x0000201041007388 */ /* 0x0003e20000000c00 */
[----:B------:R-:W-:Y:S02]  /*64f0*/  F2FP.F16.F32.PACK_AB R25, R31, R26 ;  /* 0x0000001a1f19723e */ /* 0x000fe400000000ff */
[----:B------:R-:W-:Y:S02]  /*6500*/  F2FP.F16.F32.PACK_AB R26, R29, R28 ;  /* 0x0000001c1d1a723e */ /* 0x000fe400000000ff */
[----:B------:R-:W-:Y:S05]  /*6510*/  F2FP.F16.F32.PACK_AB R27, R35, R30 ;  /* 0x0000001e231b723e */ /* 0x000fea00000000ff */
[----:B------:R1:W-:Y:S01]  /*6520*/  STS.128 [R64+0x10], R24 ;  /* 0x0000101840007388 */ /* 0x0003e20000000c00 */
[----:B------:R-:W-:Y:S01]  /*6530*/  @!PT LDS RZ, [RZ] ;  /* 0x00000000fffff984 */ /* 0x000fe20000000800 */
[----:B------:R-:W-:Y:S01]  /*6540*/  @!PT LDS RZ, [RZ] ;  /* 0x00000000fffff984 */ /* 0x000fe20000000800 */
[----:B------:R-:W-:Y:S01]  /*6550*/  @!PT LDS RZ, [RZ] ;  /* 0x00000000fffff984 */ /* 0x000fe20000000800 */
[----:B------:R-:W-:Y:S01]  /*6560*/  @!PT LDS RZ, [RZ] ;  /* 0x00000000fffff984 */ /* 0x000fe20000000800 */
[----:B------:R2:W-:Y:S07]  /*6570*/  MEMBAR.ALL.CTA ;  /* 0x0000000000007992 */ /* 0x0005ee0000008000 */
[----:B--2---:R-:W2:Y:S02]  /*6580*/  FENCE.VIEW.ASYNC.S ;  /* 0x00000000000073c6 */ /* 0x004ea40000000000 */
[----:B--2---:R-:W-:Y:S06]  /*6590*/  BAR.SYNC.DEFER_BLOCKING 0x1, 0x80 ;  /* 0x0042000000007b1d */ /* 0x004fec0000010000 */
[----:B------:R-:W-:Y:S05]  /*65a0*/  @P0 BRA `(.L_x_95) ;  /* 0x00000000001c0947 */ /* 0x000fea0003800000 */
[----:B------:R-:W-:Y:S01]  /*65b0*/  R2UR UR4, R72 ;  /* 0x00000000480472ca */ /* 0x000fe200000e0000 */
[----:B------:R-:W-:Y:S01]  /*65c0*/  UIADD3 UR6, UP0, UPT, UR54, 0x680, URZ ;  /* 0x0000068036067890 */ /* 0x000fe2000ff1e0ff */
[----:B------:R-:W-:Y:S03]  /*65d0*/  UMOV UR43, UR36 ;  /* 0x00000024002b7c82 */ /* 0x000fe60008000000 */
[----:B------:R-:W-:Y:S08]  /*65e0*/  UIADD3.X UR7, UPT, UPT, URZ, UR55, URZ, UP0, !UPT ;  /* 0x00000037ff077290 */ /* 0x000ff000087fe4ff */
[----:B------:R-:W-:Y:S09]  /*65f0*/  UIADD3 UR40, UPT, UPT, UR48, 0x200, UR4 ;  /* 0x0000020030287890 */ /* 0x000ff2000fffe004 */
[----:B------:R2:W-:Y:S02]  /*6600*/  UTMASTG.3D [UR40], [UR6] ;  /* 0x00000028060073b5 */ /* 0x0005e40008010000 */
[----:B--2---:R0:W-:Y:S02]  /*6610*/  UTMACMDFLUSH ;  /* 0x00000000000079b7 */ /* 0x0041e40000000000 */
.L_x_95:
[----:B------:R-:W-:Y:S05]  /*6620*/  BSYNC.RECONVERGENT B0 ;  /* 0x0000000000007941 */ /* 0x000fea0003800200 */
.L_x_94:
[----:B------:R-:W-:Y:S01]  /*6630*/  UIADD3 UR40, UPT, UPT, UR56, 0x1, URZ ;  /* 0x0000000138287890 */ /* 0x000fe2000fffe0ff */
[----:B------:R-:W-:Y:S03]  /*6640*/  BSSY.RECONVERGENT B0, `(.L_x_96) ;  /* 0x0000005000007945 */ /* 0x000fe60003800200 */
[----:B------:R-:W-:Y:S04]  /*6650*/  UISETP.NE.AND UP0, UPT, UR40, 0x3, UPT ;  /* 0x000000032800788c */ /* 0x000fe8000bf05270 */
[----:B------:R-:W-:Y:S01]  /*6660*/  USEL UR43, UR40, URZ, UP0 ;  /* 0x000000ff282b7287 */ /* 0x000fe20008000000 */
[----:B------:R-:W-:Y:S11]  /*6670*/  @P0 BRA `(.L_x_97) ;  /* 0x0000000000040947 */ /* 0x000ff60003800000 */
[----:B------:R-:W-:Y:S04]  /*6680*/  DEPBAR.LE SB0, 0x1 ;  /* 0x000080400000791a */ /* 0x000fe80000000000 */
.L_x_97:
[----:B------:R-:W-:Y:S05]  /*6690*/  BSYNC.RECONVERGENT B0 ;  /* 0x0000000000007941 */ /* 0x000fea0003800200 */
.L_x_96:
[----:B------:R-:W-:Y:S01]  /*66a0*/  BAR.SYNC.DEFER_BLOCKING 0x1, 0x80 ;  /* 0x0042000000007b1d */ /* 0x000fe20000010000 */
[----:B------:R-:W-:Y:S01]  /*66b0*/  ISETP.NE.AND P1, PT, R104, RZ, PT ;  /* 0x000000ff6800720c */ /* 0x000fe20003f25270 */
[----:B------:R-:W-:Y:S01]  /*66c0*/  UISETP.NE.AND UP0, UPT, UR50, URZ, UPT ;  /* 0x000000ff3200728c */ /* 0x000fe2000bf05270 */
[----:B------:R-:W-:Y:S11]  /*66d0*/  LEA R2, R74, UR48, 0x3 ;  /* 0x000000304a027c11 */ /* 0x000ff6000f8e18ff */
[----:B------:R-:W-:Y:S01]  /*66e0*/  @P1 SHF.L.U32 R3, R107, 0x1f, RZ ;  /* 0x0000001f6b031819 */ /* 0x000fe200000006ff */
[----:B------:R-:W-:Y:S06]  /*66f0*/  BRA.U !UP0, `(.L_x_98) ;  /* 0x0000000108247547 */ /* 0x000fec000b800000 */
[----:B------:R-:W-:Y:S01]  /*6700*/  IMAD.U32 R4, RZ, RZ, UR49 ;  /* 0x00000031ff047e24 */ /* 0x000fe2000f8e00ff */
[----:B------:R-:W-:Y:S01]  /*6710*/  MOV R0, UR37 ;  /* 0x0000002500007c02 */ /* 0x000fe20008000f00 */
[----:B------:R-:W-:Y:S03]  /*6720*/  UIADD3 UR49, UPT, UPT, UR49, 0x1, URZ ;  /* 0x0000000131317890 */ /* 0x000fe6000fffe0ff */
[----:B------:R-:W-:Y:S01]  /*6730*/  @P1 LEA R4, R4, UR48, 0x3 ;  /* 0x0000003004041c11 */ /* 0x000fe2000f8e18ff */
[----:B------:R-:W-:Y:S04]  /*6740*/  UISETP.NE.AND UP0, UPT, UR49, 0x3, UPT ;  /* 0x000000033100788c */ /* 0x000fe8000bf05270 */
[----:B------:R-:W-:Y:S01]  /*6750*/  @P1 VIADD R4, R4, 0x58 ;  /* 0x0000005804041836 */ /* 0x000fe20000000000 */
[----:B------:R-:W-:Y:S04]  /*6760*/  USEL UR49, UR49, URZ, UP0 ;  /* 0x000000ff31317287 */ /* 0x000fe80008000000 */
[----:B------:R-:W-:Y:S04]  /*6770*/  @P1 PRMT R0, R0, 0x654, R4 ;  /* 0x0000065400001816 */ /* 0x000fe80000000004 */
[----:B------:R2:W-:Y:S04]  /*6780*/  @P1 SYNCS.ARRIVE.TRANS64.RED.A1T0 RZ, [R0+URZ], RZ ;  /* 0x000000ff00ff19a7 */ /* 0x0005e800081004ff */
.L_x_98:
[----:B------:R-:W4:Y:S01]  /*6790*/  @P1 SYNCS.PHASECHK.TRANS64.TRYWAIT P0, [R2+URZ+0x40], R3 ;  /* 0x00004003020015a7 */ /* 0x000f2200080011ff */
[----:B------:R-:W-:Y:S01]  /*67a0*/  BSSY B1, `(.L_x_99) ;  /* 0x0000015000017945 */ /* 0x000fe20003800000 */
[----:B----4-:R-:W-:Y:S03]  /*67b0*/  @P1 SEL R75, RZ, 0x1, !P0 ;  /* 0x00000001ff4b1807 */ /* 0x010fe60004000000 */
[----:B------:R-:W-:Y:S05]  /*67c0*/  @!P1 BRA `(.L_x_100) ;  /* 0x0000000000489947 */ /* 0x000fea0003800000 */
[----:B------:R-:W-:Y:S01]  /*67d0*/  ISETP.NE.AND P1, PT, R108, RZ, PT ;  /* 0x000000ff6c00720c */ /* 0x000fe20003f25270 */
[----:B------:R-:W-:Y:S01]  /*67e0*/  BSSY B0, `(.L_x_101) ;  /* 0x000000a000007945 */ /* 0x000fe20003800000 */
[----:B------:R-:W-:Y:S11]  /*67f0*/  ISETP.NE.AND P0, PT, R75, RZ, PT ;  /* 0x000000ff4b00720c */ /* 0x000ff60003f05270 */
[----:B------:R-:W-:Y:S04]  /*6800*/  @P1 IMAD R74, R74, 0x2000, R99 ;  /* 0x000020004a4a1824 */ /* 0x000fe800078e0263 */
[----:B------:R-:W-:Y:S01]  /*6810*/  @P1 IMAD.IADD R4, R106, 0x1, R74 ;  /* 0x000000016a041824 */ /* 0x000fe200078e024a */
[----:B------:R-:W-:Y:S03]  /*6820*/  @P1 IADD3 R3, PT, PT, R105, R74, RZ ;  /* 0x0000004a69031210 */ /* 0x000fe60007ffe0ff */
[----:B--2---:R-:W-:Y:S01]  /*6830*/  @P1 IMAD.IADD R0, R98, 0x1, R4 ;  /* 0x0000000162001824 */ /* 0x004fe200078e0204 */
[----:B------:R-:W-:Y:S06]  /*6840*/  @P0 BRA `(.L_x_102) ;  /* 0x00000000000c0947 */ /* 0x000fec0003800000 */
[----:B------:R-:W-:Y:S04]  /*6850*/  SHF.L.U32 R107, R107, 0x1f, RZ ;  /* 0x0000001f6b6b7819 */ /* 0x000fe800000006ff */
[----:B------:R-:W2:Y:S02]  /*6860*/  SYNCS.PHASECHK.TRANS64.TRYWAIT P0, [R2+URZ+0x40], R107 ;  /* 0x0000406b020075a7 */ /* 0x000ea400080011ff */
[----:B--2---:R-:W-:Y:S05]  /*6870*/  @!P0 BRA `(.L_x_103) ;  /* 0x0000001800288947 */ /* 0x004fea0003800000 */
.L_x_102:
[----:B------:R-:W-:Y:S05]  /*6880*/  BSYNC B0 ;  /* 0x0000000000007941 */ /* 0x000fea0003800000 */
.L_x_101:
[----:B------:R-:W-:Y:S11]  /*6890*/  ISETP.NE.AND P0, PT, R108, RZ, PT ;  /* 0x000000ff6c00720c */ /* 0x000ff60003f05270 */
[----:B------:R-:W-:Y:S02]  /*68a0*/  @!UPT UIADD3 URZ, UPT, UPT, URZ, URZ, URZ ;  /* 0x000000fffffff290 */ /* 0x000fe4000fffe0ff */
[----:B------:R4:W1:Y:S04]  /*68b0*/  @P0 LDS.128 R56, [R74] ;  /* 0x000000004a380984 */ /* 0x0008680000000c00 */
[----:B------:R4:W1:Y:S04]  /*68c0*/  @P0 LDS.128 R68, [R3+0x20] ;  /* 0x0000200003440984 */ /* 0x0008680000000c00 */
[----:B------:R4:W1:Y:S04]  /*68d0*/  @P0 LDS.128 R60, [R4+0x10] ;  /* 0x00001000043c0984 */ /* 0x0008680000000c00 */
[----:B------:R4:W1:Y:S02]  /*68e0*/  @P0 LDS.128 R76, [R0+0x10] ;  /* 0x00001000004c0984 */ /* 0x0008640000000c00 */
.L_x_100:
[----:B------:R-:W-:Y:S05]  /*68f0*/  BSYNC B1 ;  /* 0x0000000000017941 */ /* 0x000fea0003800000 */
.L_x_99:
[----:B--2-4-:R-:W-:Y:S05]  /*6900*/  VIADD R0, R48, 0x20 ;  /* 0x0000002030007836 */ /* 0x014fea0000000000 */
[----:B------:R-:W-:Y:S04]  /*6910*/  SHF.R.U32.HI R0, RZ, 0x15, R0 ;  /* 0x00000015ff007819 */ /* 0x000fe80000011600 */
[----:B------:R-:W-:Y:S11]  /*6920*/  LOP3.LUT P0, RZ, R0, 0x3, R92, 0x48, !PT ;  /* 0x0000000300ff7812 */ /* 0x000ff6000780485c */
[----:B------:R-:W-:Y:S02]  /*6930*/  @!UPT UIADD3 URZ, UPT, UPT, URZ, URZ, URZ ;  /* 0x000000fffffff290 */ /* 0x000fe4000fffe0ff */
[----:B------:R-:W-:Y:S05]  /*6940*/  @!P0 BRA `(.L_x_104) ;  /* 0x0000000000408947 */ /* 0x000fea0003800000 */
[----:B------:R-:W2:Y:S01]  /*6950*/  LDCU.64 UR8, c[0x4][0x70] ;  /* 0x01000e00ff0877ac */ /* 0x000ea20008000a00 */
[----:B------:R-:W-:Y:S01]  /*6960*/  MOV R3, 0x0 ;  /* 0x0000000000037802 */ /* 0x000fe20000000f00 */
[----:B------:R-:W-:Y:S02]  /*6970*/  HFMA2 R12, -RZ, RZ, 0, 5.9604644775390625e-08 ;  /* 0x00000001ff0c7431 */ /* 0x000fe400000001ff */
[----:B-1----:R-:W-:Y:S02]  /*6980*/  IMAD.MOV.U32 R8, RZ, RZ, 0x192 ;  /* 0x00000192ff087424 */ /* 0x002fe400078e00ff */
[----:B------:R-:W-:Y:S01]  /*6990*/  IMAD.MOV.U32 R13, RZ, RZ, RZ ;  /* 0x000000ffff0d7224 */ /* 0x000fe200078e00ff */
[----:B------:R-:W1:Y:S01]  /*69a0*/  LDCU.64 UR6, c[0x4][0x78] ;  /* 0x01000f00ff0677ac */ /* 0x000e620008000a00 */
[----:B------:R-:W4:Y:S01]  /*69b0*/  LDC.64 R2, c[0x4][R3] ;  /* 0x0100000003027b82 */ /* 0x000f220000000a00 */
[----:B------:R-:W5:Y:S01]  /*69c0*/  LDCU.64 UR4, c[0x4][0x10] ;  /* 0x01000200ff0477ac */ /* 0x000f620008000a00 */
[----:B--2---:R-:W-:Y:S01]  /*69d0*/  MOV R5, UR9 ;  /* 0x0000000900057c02 */ /* 0x004fe20008000f00 */
[----:B------:R-:W-:Y:S01]  /*69e0*/  IMAD.U32 R4, RZ, RZ, UR8 ;  /* 0x00000008ff047e24 */ /* 0x000fe2000f8e00ff */
[----:B-1----:R-:W-:Y:S01]  /*69f0*/  MOV R7, UR7 ;  /* 0x0000000700077c02 */ /* 0x002fe20008000f00 */
[----:B------:R-:W-:Y:S01]  /*6a00*/  IMAD.U32 R6, RZ, RZ, UR6 ;  /* 0x00000006ff067e24 */ /* 0x000fe2000f8e00ff */
[----:B-----5:R-:W-:Y:S01]  /*6a10*/  MOV R11, UR5 ;  /* 0x00000005000b7c02 */ /* 0x020fe20008000f00 */
[----:B------:R-:W-:Y:S02]  /*6a20*/  IMAD.U32 R10, RZ, RZ, UR4 ;  /* 0x00000004ff0a7e24 */ /* 0x000fe4000f8e00ff */
[----:B------:R-:W-:Y:S07]  /*6a30*/  LEPC R20, `(.L_x_104) ;  /* 0x000000001014794e */ /* 0x000fee0000000000 */
[----:B---34-:R-:W-:Y:S05]  /*6a40*/  CALL.ABS.NOINC R2 ;  /* 0x0000000002007343 */ /* 0x018fea0003c00000 */
.L_x_104:
[----:B------:R-:W-:Y:S01]  /*6a50*/  ISETP.NE.AND P0, PT, R100, RZ, PT ;  /* 0x000000ff6400720c */ /* 0x000fe20003f05270 */
[----:B------:R-:W-:Y:S05]  /*6a60*/  WARPSYNC.ALL ;  /* 0x0000000000007948 */ /* 0x000fea0003800000 */
[----:B------:R-:W-:Y:S01]  /*6a70*/  R2UR UR4, R48 ;  /* 0x00000000300472ca */ /* 0x000fe200000e0000 */
[--C-:B-1----:R-:W-:Y:S01]  /*6a80*/  HADD2.F32 R0, -RZ, R56.reuse.H0_H0 ;  /* 0x20000038ff007230 */ /* 0x102fe20000004100 */
[----:B------:R-:W-:Y:S01]  /*6a90*/  R2UR UR5, R73 ;  /* 0x00000000490572ca */ /* 0x000fe200000e0000 */
[----:B------:R-:W-:Y:S01]  /*6aa0*/  HADD2.F32 R2, -RZ, R56.H1_H1 ;  /* 0x30000038ff027230 */ /* 0x000fe20000004100 */
[----:B------:R-:W-:Y:S01]  /*6ab0*/  USHF.L.U32 UR8, UR43, 0xd, URZ ;  /* 0x0000000d2b087899 */ /* 0x000fe200080006ff */
[--C-:B------:R-:W-:Y:S01]  /*6ac0*/  HADD2.F32 R3, -RZ, R57.reuse.H0_H0 ;  /* 0x20000039ff037230 */ /* 0x100fe20000004100 */
[----:B------:R-:W-:Y:S01]  /*6ad0*/  BSSY.RECONVERGENT B0, `(.L_x_105) ;  /* 0x000008b000007945 */ /* 0x000fe20003800200 */
[----:B------:R-:W-:Y:S02]  /*6ae0*/  HADD2.F32 R48, -RZ, R57.H1_H1 ;  /* 0x30000039ff307230 */ /* 0x000fe40000004100 */
[--C-:B------:R-:W-:Y:S02]  /*6af0*/  HADD2.F32 R50, -RZ, R58.reuse.H0_H0 ;  /* 0x2000003aff327230 */ /* 0x100fe40000004100 */
[----:B------:R-:W-:Y:S02]  /*6b00*/  HADD2.F32 R51, -RZ, R58.H1_H1 ;  /* 0x3000003aff337230 */ /* 0x000fe40000004100 */
[----:B------:R-:W1:Y:S01]  /*6b10*/  LDTM.x32 R4, tmem[UR4+0x20] ;  /* 0x00002004000479ee */ /* 0x000e6200082c0000 */
[----:B------:R-:W-:Y:S01]  /*6b20*/  NOP ;  /* 0x0000000000007918 */ /* 0x000fe20000000000 */
[----:B------:R-:W-:Y:S01]  /*6b30*/  UIADD3 UR5, UPT, UPT, UR5, 0xc0, URZ ;  /* 0x000000c005057890 */ /* 0x000fe2000fffe0ff */
[--C-:B------:R-:W-:Y:S02]  /*6b40*/  HADD2.F32 R52, -RZ, R59.reuse.H0_H0 ;  /* 0x2000003bff347230 */ /* 0x100fe40000004100 */
[----:B------:R-:W-:Y:S01]  /*6b50*/  HADD2.F32 R53, -RZ, R59.H1_H1 ;  /* 0x3000003bff357230 */ /* 0x000fe20000004100 */
[----:B------:R-:W-:Y:S01]  /*6b60*/  UPRMT UR5, UR37, 0x654, UR5 ;  /* 0x0000065425057896 */ /* 0x000fe20008000005 */
[--C-:B------:R-:W-:Y:S02]  /*6b70*/  HADD2.F32 R54, -RZ, R60.reuse.H0_H0 ;  /* 0x2000003cff367230 */ /* 0x100fe40000004100 */
[----:B------:R-:W-:Y:S02]  /*6b80*/  HADD2.F32 R55, -RZ, R60.H1_H1 ;  /* 0x3000003cff377230 */ /* 0x000fe40000004100 */
[--C-:B------:R-:W-:Y:S02]  /*6b90*/  HADD2.F32 R56, -RZ, R61.reuse.H0_H0 ;  /* 0x2000003dff387230 */ /* 0x100fe40000004100 */
[----:B------:R-:W-:Y:S02]  /*6ba0*/  HADD2.F32 R57, -RZ, R61.H1_H1 ;  /* 0x3000003dff397230 */ /* 0x000fe40000004100 */
[----:B-1----:R-:W-:Y:S01]  /*6bb0*/  SYNCS.ARRIVE.TRANS64.RED.A1T0 RZ, [UR5], RZ ;  /* 0x000000ffffff79a7 */ /* 0x002fe20008100405 */
[--C-:B------:R-:W-:Y:S02]  /*6bc0*/  HADD2.F32 R58, -RZ, R62.reuse.H0_H0 ;  /* 0x2000003eff3a7230 */ /* 0x100fe40000004100 */
[----:B------:R-:W-:Y:S02]  /*6bd0*/  HADD2.F32 R59, -RZ, R62.H1_H1 ;  /* 0x3000003eff3b7230 */ /* 0x000fe40000004100 */
[--C-:B------:R-:W-:Y:S02]  /*6be0*/  HADD2.F32 R60, -RZ, R63.reuse.H0_H0 ;  /* 0x2000003fff3c7230 */ /* 0x100fe40000004100 */
[----:B------:R-:W-:Y:S02]  /*6bf0*/  HADD2.F32 R61, -RZ, R63.H1_H1 ;  /* 0x3000003fff3d7230 */ /* 0x000fe40000004100 */
[C---:B------:R-:W-:Y:S01]  /*6c00*/  FMUL R4, R47.reuse, R4 ;  /* 0x000000042f047220 */ /* 0x040fe20000400000 */
[C---:B------:R-:W-:Y:S01]  /*6c10*/  FMUL R5, R47.reuse, R5 ;  /* 0x000000052f057220 */ /* 0x040fe20000400000 */
[C---:B------:R-:W-:Y:S01]  /*6c20*/  FMUL R6, R47.reuse, R6 ;  /* 0x000000062f067220 */ /* 0x040fe20000400000 */
[----:B------:R-:W-:Y:S01]  /*6c30*/  FMUL R7, R47, R7 ;  /* 0x000000072f077220 */ /* 0x000fe20000400000 */
[C---:B------:R-:W-:Y:S01]  /*6c40*/  FFMA R4, R49.reuse, R0, R4 ;  /* 0x0000000031047223 */ /* 0x040fe20000000004 */
[C---:B------:R-:W-:Y:S01]  /*6c50*/  FFMA R5, R49.reuse, R2, R5 ;  /* 0x0000000231057223 */ /* 0x040fe20000000005 */
[C---:B------:R-:W-:Y:S01]  /*6c60*/  FFMA R6, R49.reuse, R3, R6 ;  /* 0x0000000331067223 */ /* 0x040fe20000000006 */
[----:B------:R-:W-:Y:S01]  /*6c70*/  FFMA R7, R49, R48, R7 ;  /* 0x0000003031077223 */ /* 0x000fe20000000007 */
[C---:B------:R-:W-:Y:S01]  /*6c80*/  FMUL R8, R47.reuse, R8 ;  /* 0x000000082f087220 */ /* 0x040fe20000400000 */
[----:B------:R-:W-:Y:S01]  /*6c90*/  FMUL R9, R47, R9 ;  /* 0x000000092f097220 */ /* 0x000fe20000400000 */
[----:B------:R-:W-:Y:S01]  /*6ca0*/  F2FP.F16.F32.PACK_AB R4, R5, R4 ;  /* 0x000000040504723e */ /* 0x000fe200000000ff */
[----:B------:R-:W-:Y:S01]  /*6cb0*/  FMUL R0, R47, R10 ;  /* 0x0000000a2f007220 */ /* 0x000fe20000400000 */
[----:B------:R-:W-:Y:S01]  /*6cc0*/  F2FP.F16.F32.PACK_AB R5, R7, R6 ;  /* 0x000000060705723e */ /* 0x000fe200000000ff */
[C---:B------:R-:W-:Y:S01]  /*6cd0*/  FFMA R8, R49.reuse, R50, R8 ;  /* 0x0000003231087223 */ /* 0x040fe20000000008 */
[C---:B------:R-:W-:Y:S01]  /*6ce0*/  FFMA R9, R49.reuse, R51, R9 ;  /* 0x0000003331097223 */ /* 0x040fe20000000009 */
[----:B------:R-:W-:Y:S01]  /*6cf0*/  FFMA R0, R49, R52, R0 ;  /* 0x0000003431007223 */ /* 0x000fe20000000000 */
[C---:B------:R-:W-:Y:S01]  /*6d00*/  FMUL R2, R47.reuse, R11 ;  /* 0x0000000b2f027220 */ /* 0x040fe20000400000 */
[C---:B------:R-:W-:Y:S01]  /*6d10*/  FMUL R3, R47.reuse, R12 ;  /* 0x0000000c2f037220 */ /* 0x040fe20000400000 */
[----:B------:R-:W-:Y:S01]  /*6d20*/  FMUL R10, R47, R13 ;  /* 0x0000000d2f0a7220 */ /* 0x000fe20000400000 */
[----:B------:R-:W-:Y:S01]  /*6d30*/  F2FP.F16.F32.PACK_AB R6, R9, R8 ;  /* 0x000000080906723e */ /* 0x000fe200000000ff */
[C---:B------:R-:W-:Y:S01]  /*6d40*/  FFMA R2, R49.reuse, R53, R2 ;  /* 0x0000003531027223 */ /* 0x040fe20000000002 */
[C---:B------:R-:W-:Y:S01]  /*6d50*/  FFMA R3, R49.reuse, R54, R3 ;  /* 0x0000003631037223 */ /* 0x040fe20000000003 */
[----:B------:R-:W-:Y:S01]  /*6d60*/  FFMA R10, R49, R55, R10 ;  /* 0x00000037310a7223 */ /* 0x000fe2000000000a */
[C---:B------:R-:W-:Y:S01]  /*6d70*/  FMUL R11, R47.reuse, R14 ;  /* 0x0000000e2f0b7220 */ /* 0x040fe20000400000 */
[C---:B------:R-:W-:Y:S01]  /*6d80*/  FMUL R15, R47.reuse, R15 ;  /* 0x0000000f2f0f7220 */ /* 0x040fe20000400000 */
[C---:B------:R-:W-:Y:S01]  /*6d90*/  FMUL R12, R47.reuse, R16 ;  /* 0x000000102f0c7220 */ /* 0x040fe20000400000 */
[----:B------:R-:W-:Y:S01]  /*6da0*/  FMUL R13, R47, R17 ;  /* 0x000000112f0d7220 */ /* 0x000fe20000400000 */
[----:B------:R-:W-:Y:S01]  /*6db0*/  FFMA R11, R49, R56, R11 ;  /* 0x00000038310b7223 */ /* 0x000fe2000000000b */
[----:B------:R-:W-:Y:S01]  /*6dc0*/  FMUL R14, R47, R18 ;  /* 0x000000122f0e7220 */ /* 0x000fe20000400000 */
[----:B------:R-:W-:Y:S01]  /*6dd0*/  FFMA R15, R49, R57, R15 ;  /* 0x00000039310f7223 */ /* 0x000fe2000000000f */
[--C-:B------:R-:W-:Y:S02]  /*6de0*/  HADD2.F32 R62, -RZ, R68.reuse.H0_H0 ;  /* 0x20000044ff3e7230 */ /* 0x100fe40000004100 */
[----:B------:R-:W-:Y:S01]  /*6df0*/  FMUL R19, R47, R19 ;  /* 0x000000132f137220 */ /* 0x000fe20000400000 */
[----:B------:R-:W-:Y:S01]  /*6e00*/  F2FP.F16.F32.PACK_AB R7, R2, R0 ;  /* 0x000000000207723e */ /* 0x000fe200000000ff */
[----:B------:R-:W-:Y:S01]  /*6e10*/  FFMA R12, R49, R58, R12 ;  /* 0x0000003a310c7223 */ /* 0x000fe2000000000c */
[----:B------:R-:W-:Y:S02]  /*6e20*/  HADD2.F32 R63, -RZ, R68.H1_H1 ;  /* 0x30000044ff3f7230 */ /* 0x000fe40000004100 */
[----:B------:R-:W-:Y:S01]  /*6e30*/  FMUL R16, R47, R20 ;  /* 0x000000142f107220 */ /* 0x000fe20000400000 */
[----:B------:R-:W-:Y:S01]  /*6e40*/  FFMA R13, R49, R59, R13 ;  /* 0x0000003b310d7223 */ /* 0x000fe2000000000d */
[----:B------:R1:W-:Y:S01]  /*6e50*/  STS.128 [R99+UR8], R4 ;  /* 0x0000000463007988 */ /* 0x0003e20008000c08 */
[--C-:B---3--:R-:W-:Y:S02]  /*6e60*/  HADD2.F32 R64, -RZ, R69.reuse.H0_H0 ;  /* 0x20000045ff407230 */ /* 0x108fe40000004100 */
[----:B------:R-:W-:Y:S01]  /*6e70*/  FMUL R17, R47, R21 ;  /* 0x000000152f117220 */ /* 0x000fe20000400000 */
[----:B------:R-:W-:Y:S01]  /*6e80*/  FFMA R14, R49, R60, R14 ;  /* 0x0000003c310e7223 */ /* 0x000fe2000000000e */
[----:B------:R-:W-:Y:S02]  /*6e90*/  HADD2.F32 R65, -RZ, R69.H1_H1 ;  /* 0x30000045ff417230 */ /* 0x000fe40000004100 */
[----:B------:R-:W-:Y:S01]  /*6ea0*/  FMUL R18, R47, R22 ;  /* 0x000000162f127220 */ /* 0x000fe20000400000 */
[----:B------:R-:W-:Y:S01]  /*6eb0*/  FFMA R19, R49, R61, R19 ;  /* 0x0000003d31137223 */ /* 0x000fe20000000013 */
[----:B------:R-:W-:Y:S02]  /*6ec0*/  HADD2.F32 R66, -RZ, R70.H0_H0 ;  /* 0x20000046ff427230 */ /* 0x000fe40000004100 */
[----:B------:R-:W-:Y:S01]  /*6ed0*/  FMUL R23, R47, R23 ;  /* 0x000000172f177220 */ /* 0x000fe20000400000 */
[--C-:B------:R-:W-:Y:S02]  /*6ee0*/  HADD2.F32 R74, -RZ, R78.reuse.H0_H0 ;  /* 0x2000004eff4a7230 */ /* 0x100fe40000004100 */
[----:B------:R-:W-:Y:S01]  /*6ef0*/  FFMA R16, R49, R62, R16 ;  /* 0x0000003e31107223 */ /* 0x000fe20000000010 */
[----:B------:R-:W-:Y:S01]  /*6f00*/  HADD2.F32 R75, -RZ, R78.H1_H1 ;  /* 0x3000004eff4b7230 */ /* 0x000fe20000004100 */
[----:B------:R-:W-:Y:S01]  /*6f10*/  IADD3 R78, PT, PT, R99, UR8, RZ ;  /* 0x00000008634e7c10 */ /* 0x000fe2000fffe0ff */
[----:B------:R-:W-:Y:S02]  /*6f20*/  HADD2.F32 R67, -RZ, R70.H1_H1 ;  /* 0x30000046ff437230 */ /* 0x000fe40000004100 */
[----:B------:R-:W-:Y:S01]  /*6f30*/  FMUL R20, R47, R24 ;  /* 0x000000182f147220 */ /* 0x000fe20000400000 */
[----:B------:R-:W-:Y:S01]  /*6f40*/  FFMA R17, R49, R63, R17 ;  /* 0x0000003f31117223 */ /* 0x000fe20000000011 */
[--C-:B------:R-:W-:Y:S02]  /*6f50*/  HADD2.F32 R68, -RZ, R71.reuse.H0_H0 ;  /* 0x20000047ff447230 */ /* 0x100fe40000004100 */
[----:B------:R-:W-:Y:S01]  /*6f60*/  FMUL R21, R47, R25 ;  /* 0x000000192f157220 */ /* 0x000fe20000400000 */
[----:B------:R-:W-:Y:S01]  /*6f70*/  FFMA R18, R49, R64, R18 ;  /* 0x0000004031127223 */ /* 0x000fe20000000012 */
[----:B------:R-:W-:Y:S02]  /*6f80*/  HADD2.F32 R69, -RZ, R71.H1_H1 ;  /* 0x30000047ff457230 */ /* 0x000fe40000004100 */
[----:B------:R-:W-:Y:S01]  /*6f90*/  FMUL R22, R47, R26 ;  /* 0x0000001a2f167220 */ /* 0x000fe20000400000 */
[----:B------:R-:W-:Y:S01]  /*6fa0*/  F2FP.F16.F32.PACK_AB R8, R10, R3 ;  /* 0x000000030a08723e */ /* 0x000fe200000000ff */
[----:B------:R-:W-:Y:S01]  /*6fb0*/  FFMA R23, R49, R65, R23 ;  /* 0x0000004131177223 */ /* 0x000fe20000000017 */
[----:B------:R-:W-:Y:S01]  /*6fc0*/  F2FP.F16.F32.PACK_AB R9, R15, R11 ;  /* 0x0000000b0f09723e */ /* 0x000fe200000000ff */
[--C-:B------:R-:W-:Y:S02]  /*6fd0*/  HADD2.F32 R70, -RZ, R76.reuse.H0_H0 ;  /* 0x2000004cff467230 */ /* 0x100fe40000004100 */
[----:B------:R-:W-:Y:S01]  /*6fe0*/  FMUL R27, R47, R27 ;  /* 0x0000001b2f1b7220 */ /* 0x000fe20000400000 */
[----:B------:R-:W-:Y:S01]  /*6ff0*/  IADD3 R106, PT, PT, R106, R78, RZ ;  /* 0x0000004e6a6a7210 */ /* 0x000fe20007ffe0ff */
[----:B------:R-:W-:Y:S01]  /*7000*/  FFMA R20, R49, R66, R20 ;  /* 0x0000004231147223 */ /* 0x000fe20000000014 */
[----:B------:R-:W-:Y:S01]  /*7010*/  F2FP.F16.F32.PACK_AB R10, R13, R12 ;  /* 0x0000000c0d0a723e */ /* 0x000fe200000000ff */
[----:B------:R-:W-:Y:S01]  /*7020*/  HADD2.F32 R71, -RZ, R76.H1_H1 ;  /* 0x3000004cff477230 */ /* 0x000fe20000004100 */
[----:B------:R-:W-:Y:S01]  /*7030*/  F2FP.F16.F32.PACK_AB R11, R19, R14 ;  /* 0x0000000e130b723e */ /* 0x000fe200000000ff */
[----:B------:R-:W-:Y:S01]  /*7040*/  FMUL R24, R47, R28 ;  /* 0x0000001c2f187220 */ /* 0x000fe20000400000 */
[----:B------:R-:W-:Y:S01]  /*7050*/  FFMA R21, R49, R67, R21 ;  /* 0x0000004331157223 */ /* 0x000fe20000000015 */
[--C-:B------:R-:W-:Y:S02]  /*7060*/  HADD2.F32 R72, -RZ, R77.reuse.H0_H0 ;  /* 0x2000004dff487230 */ /* 0x100fe40000004100 */
[----:B------:R-:W-:Y:S01]  /*7070*/  FMUL R25, R47, R29 ;  /* 0x0000001d2f197220 */ /* 0x000fe20000400000 */
[----:B------:R1:W-:Y:S01]  /*7080*/  STS.128 [R106+0x10], R8 ;  /* 0x000010086a007388 */ /* 0x0003e20000000c00 */
[----:B------:R-:W-:Y:S01]  /*7090*/  FFMA R22, R49, R68, R22 ;  /* 0x0000004431167223 */ /* 0x000fe20000000016 */
[----:B------:R-:W-:Y:S02]  /*70a0*/  HADD2.F32 R73, -RZ, R77.H1_H1 ;  /* 0x3000004dff497230 */ /* 0x000fe40000004100 */
[----:B------:R-:W-:Y:S01]  /*70b0*/  FMUL R26, R47, R30 ;  /* 0x0000001e2f1a7220 */ /* 0x000fe20000400000 */
[----:B------:R-:W-:Y:S01]  /*70c0*/  FFMA R27, R49, R69, R27 ;  /* 0x00000045311b7223 */ /* 0x000fe2000000001b */
        /* <DEDUP_REMOVED lines=10> */
[----:B------:R-:W-:Y:S01]  /*7170*/  F2FP.F16.F32.PACK_AB R17, R23, R18 ;  /* 0x000000121711723e */ /* 0x000fe200000000ff */
[----:B------:R-:W-:Y:S01]  /*7180*/  FFMA R31, R49, R73, R31 ;  /* 0x00000049311f7223 */ /* 0x000fe2000000001f */
[----:B------:R-:W-:Y:S01]  /*7190*/  FMUL R35, R47, R35 ;  /* 0x000000232f237220 */ /* 0x000fe20000400000 */
[----:B------:R-:W-:Y:S01]  /*71a0*/  IADD3 R105, PT, PT, R105, R78, RZ ;  /* 0x0000004e69697210 */ /* 0x000fe20007ffe0ff */
[----:B------:R-:W-:Y:S01]  /*71b0*/  FFMA R28, R49, R74, R28 ;  /* 0x0000004a311c7223 */ /* 0x000fe2000000001c */
[----:B------:R-:W-:Y:S01]  /*71c0*/  F2FP.F16.F32.PACK_AB R18, R21, R20 ;  /* 0x000000141512723e */ /* 0x000fe200000000ff */
[----:B------:R-:W-:Y:S01]  /*71d0*/  FFMA R29, R49, R75, R29 ;  /* 0x0000004b311d7223 */ /* 0x000fe2000000001d */
[----:B------:R-:W-:Y:S01]  /*71e0*/  F2FP.F16.F32.PACK_AB R19, R27, R22 ;  /* 0x000000161b13723e */ /* 0x000fe200000000ff */
[C---:B------:R-:W-:Y:S01]  /*71f0*/  FFMA R30, R49.reuse, R76, R30 ;  /* 0x0000004c311e7223 */ /* 0x040fe2000000001e */
[----:B------:R-:W-:Y:S01]  /*7200*/  FFMA R35, R49, R77, R35 ;  /* 0x0000004d31237223 */ /* 0x000fe20000000023 */
[----:B------:R-:W-:Y:S02]  /*7210*/  F2FP.F16.F32.PACK_AB R24, R25, R24 ;  /* 0x000000181918723e */ /* 0x000fe400000000ff */
[----:B------:R1:W-:Y:S01]  /*7220*/  STS.128 [R105+0x20], R16 ;  /* 0x0000201069007388 */ /* 0x0003e20000000c00 */
[----:B------:R-:W-:Y:S02]  /*7230*/  F2FP.F16.F32.PACK_AB R25, R31, R26 ;  /* 0x0000001a1f19723e */ /* 0x000fe400000000ff */
[----:B------:R-:W-:Y:S02]  /*7240*/  F2FP.F16.F32.PACK_AB R26, R29, R28 ;  /* 0x0000001c1d1a723e */ /* 0x000fe400000000ff */
[----:B------:R-:W-:Y:S02]  /*7250*/  F2FP.F16.F32.PACK_AB R27, R35, R30 ;  /* 0x0000001e231b723e */ /* 0x000fe400000000ff */
[----:B------:R-:W-:Y:S05]  /*7260*/  IADD3 R0, PT, PT, R98, R106, RZ ;  /* 0x0000006a62007210 */ /* 0x000fea0007ffe0ff */
        /* <DEDUP_REMOVED lines=9> */
[----:B------:R-:W-:Y:S02]  /*7300*/  UIADD3 UR10, UP0, UPT, UR54, 0x680, URZ ;  /* 0x00000680360a7890 */ /* 0x000fe4000ff1e0ff */
[----:B------:R-:W-:Y:S02]  /*7310*/  UIADD3 UR5, UPT, UPT, UR41, 0x20, URZ ;  /* 0x0000002029057890 */ /* 0x000fe4000fffe0ff */
[----:B------:R-:W-:Y:S02]  /*7320*/  UIADD3 UR4, UPT, UPT, UR48, 0x200, UR8 ;  /* 0x0000020030047890 */ /* 0x000fe4000fffe008 */
[----:B------:R-:W-:Y:S01]  /*7330*/  UIADD3.X UR11, UPT, UPT, URZ, UR55, URZ, UP0, !UPT ;  /* 0x00000037ff0b7290 */ /* 0x000fe200087fe4ff */
[----:B------:R-:W-:Y:S01]  /*7340*/  UMOV UR6, UR42 ;  /* 0x0000002a00067c82 */ /* 0x000fe20008000000 */
[----:B------:R-:W-:Y:S07]  /*7350*/  UMOV UR7, UR36 ;  /* 0x0000002400077c82 */ /* 0x000fee0008000000 */
[----:B------:R2:W-:Y:S02]  /*7360*/  UTMASTG.3D [UR4], [UR10] ;  /* 0x000000040a0073b5 */ /* 0x0005e40008010000 */
[----:B--2---:R0:W-:Y:S02]  /*7370*/  UTMACMDFLUSH ;  /* 0x00000000000079b7 */ /* 0x0041e40000000000 */
.L_x_106:
[----:B------:R-:W-:Y:S05]  /*7380*/  BSYNC.RECONVERGENT B0 ;  /* 0x0000000000007941 */ /* 0x000fea0003800200 */
.L_x_105:
[----:B------:R-:W-:Y:S01]  /*7390*/  UIADD3 UR43, UPT, UPT, UR43, 0x1, URZ ;  /* 0x000000012b2b7890 */ /* 0x000fe2000fffe0ff */
[----:B------:R-:W-:Y:S03]  /*73a0*/  BSSY.RECONVERGENT B0, `(.L_x_107) ;  /* 0x0000008000007945 */ /* 0x000fe60003800200 */
[----:B------:R-:W-:Y:S04]  /*73b0*/  UISETP.NE.AND UP0, UPT, UR43, 0x3, UPT ;  /* 0x000000032b00788c */ /* 0x000fe8000bf05270 */
[----:B------:R-:W-:Y:S02]  /*73c0*/  UISETP.EQ.XOR UP1, UPT, UR40, 0x3, !UP0 ;  /* 0x000000032800788c */ /* 0x000fe4000c722a70 */
[----:B------:R-:W-:Y:S02]  /*73d0*/  USEL UR56, UR43, URZ, UP0 ;  /* 0x000000ff2b387287 */ /* 0x000fe40008000000 */
[----:B------:R-:W-:Y:S04]  /*73e0*/  USEL UR4, URZ, 0x1, !UP1 ;  /* 0x00000001ff047887 */ /* 0x000fe8000c800000 */
[----:B------:R-:W-:Y:S01]  /*73f0*/  ULOP3.LUT UR51, UR51, UR4, URZ, 0x3c, !UPT ;  /* 0x0000000433337292 */ /* 0x000fe2000f8e3cff */
[----:B------:R-:W-:Y:S11]  /*7400*/  @P0 BRA `(.L_x_108) ;  /* 0x0000000000040947 */ /* 0x000ff60003800000 */
[----:B------:R-:W-:Y:S04]  /*7410*/  DEPBAR.LE SB0, 0x1 ;  /* 0x000080400000791a */ /* 0x000fe80000000000 */
.L_x_108:
[----:B------:R-:W-:Y:S05]  /*7420*/  BSYNC.RECONVERGENT B0 ;  /* 0x0000000000007941 */ /* 0x000fea0003800200 */
.L_x_107:
[----:B------:R-:W-:Y:S01]  /*7430*/  BAR.SYNC.DEFER_BLOCKING 0x1, 0x80 ;  /* 0x0042000000007b1d */ /* 0x000fe20000010000 */
[----:B------:R-:W-:Y:S01]  /*7440*/  UISETP.NE.AND UP0, UPT, UR50, -0x2, UPT ;  /* 0xfffffffe3200788c */ /* 0x000fe2000bf05270 */
[----:B------:R-:W-:Y:S08]  /*7450*/  IADD3 R45, PT, PT, R45, 0x1, RZ ;  /* 0x000000012d2d7810 */ /* 0x000ff00007ffe0ff */
[----:B------:R-:W-:Y:S05]  /*7460*/  BRA.U !UP0, `(.L_x_109) ;  /* 0x0000000108287547 */ /* 0x000fea000b800000 */
[----:B------:R-:W-:Y:S01]  /*7470*/  ISETP.NE.AND P0, PT, R104, RZ, PT ;  /* 0x000000ff6800720c */ /* 0x000fe20003f05270 */
[----:B------:R-:W-:Y:S01]  /*7480*/  IMAD.U32 R2, RZ, RZ, UR49 ;  /* 0x00000031ff027e24 */ /* 0x000fe2000f8e00ff */
[----:B------:R-:W-:Y:S01]  /*7490*/  UIADD3 UR49, UPT, UPT, UR49, 0x1, URZ ;  /* 0x0000000131317890 */ /* 0x000fe2000fffe0ff */
[----:B-1----:R-:W-:Y:S03]  /*74a0*/  IMAD.U32 R0, RZ, RZ, UR37 ;  /* 0x00000025ff007e24 */ /* 0x002fe6000f8e00ff */
[----:B------:R-:W-:Y:S04]  /*74b0*/  UISETP.NE.AND UP0, UPT, UR49, 0x3, UPT ;  /* 0x000000033100788c */ /* 0x000fe8000bf05270 */
[----:B------:R-:W-:Y:S03]  /*74c0*/  USEL UR49, UR49, URZ, UP0 ;  /* 0x000000ff31317287 */ /* 0x000fe60008000000 */
[----:B------:R-:W-:Y:S05]  /*74d0*/  @P0 LEA R2, R2, UR48, 0x3 ;  /* 0x0000003002020c11 */ /* 0x000fea000f8e18ff */
[----:B------:R-:W-:Y:S05]  /*74e0*/  @P0 VIADD R2, R2, 0x58 ;  /* 0x0000005802020836 */ /* 0x000fea0000000000 */
[----:B------:R-:W-:Y:S04]  /*74f0*/  @P0 PRMT R0, R0, 0x654, R2 ;  /* 0x0000065400000816 */ /* 0x000fe80000000002 */
[----:B------:R2:W-:Y:S03]  /*7500*/  @P0 SYNCS.ARRIVE.TRANS64.RED.A1T0 RZ, [R0+URZ], RZ ;  /* 0x000000ff00ff09a7 */ /* 0x0005e600081004ff */
.L_x_109:
[----:B------:R-:W-:Y:S01]  /*7510*/  ISETP.NE.AND P2, PT, R101, RZ, PT ;  /* 0x000000ff6500720c */ /* 0x000fe20003f45270 */
[----:B------:R-:W-:Y:S01]  /*7520*/  UIADD3 UR50, UPT, UPT, UR50, 0x2, URZ ;  /* 0x0000000232327890 */ /* 0x000fe2000fffe0ff */
[----:B------:R-:W-:Y:S01]  /*7530*/  ISETP.NE.AND P0, PT, R103, 0x2, PT ;  /* 0x000000026700780c */ /* 0x000fe20003f05270 */
[----:B------:R-:W-:Y:S01]  /*7540*/  IMAD.IADD R14, R43, 0x1, R86 ;  /* 0x000000012b0e7824 */ /* 0x000fe200078e0256 */
[----:B------:R-:W-:Y:S01]  /*7550*/  ISETP.NE.AND P1, PT, R45, 0x4, PT ;  /* 0x000000042d00780c */ /* 0x000fe20003f25270 */
[----:B------:R-:W-:Y:S01]  /*7560*/  IMAD.IADD R15, R44, 0x1, R87 ;  /* 0x000000012c0f7824 */ /* 0x000fe200078e0257 */
[----:B------:R-:W-:Y:S02]  /*7570*/  SEL R2, RZ, 0x1, P0 ;  /* 0x00000001ff027807 */ /* 0x000fe40000000000 */
[----:B-12---:R-:W-:Y:S02]  /*7580*/  SEL R0, RZ, 0x1, P1 ;  /* 0x00000001ff007807 */ /* 0x006fe40000800000 */
[----:B------:R-:W-:Y:S02]  /*7590*/  LOP3.LUT R96, R96, R2, RZ, 0x3c, !PT ;  /* 0x0000000260607212 */ /* 0x000fe400078e3cff */
[----:B------:R-:W-:Y:S02]  /*75a0*/  LOP3.LUT R97, R97, R0, RZ, 0x3c, !PT ;  /* 0x0000000061617212 */ /* 0x000fe400078e3cff */
[----:B------:R-:W-:Y:S02]  /*75b0*/  @P2 R2UR UR36, R95 ;  /* 0x000000005f2422ca */ /* 0x000fe400000e0000 */
[----:B------:R-:W-:Y:S02]  /*75c0*/  SEL R103, R103, RZ, P0 ;  /* 0x000000ff67677207 */ /* 0x000fe40000000000 */
[----:B------:R-:W-:Y:S01]  /*75d0*/  SEL R45, R45, RZ, P1 ;  /* 0x000000ff2d2d7207 */ /* 0x000fe20000800000 */
[----:B------:R-:W-:Y:S10]  /*75e0*/  @P2 BRA `(.L_x_110) ;  /* 0xffffffd800042947 */ /* 0x000ff4000383ffff */
[----:B------:R-:W-:-:S09]  /*75f0*/  UISETP.NE.AND UP0, UPT, UR53, URZ, UPT ;  /* 0x000000ff3500728c */ /* 0x000fd2000bf05270 */
[----:B------:R-:W-:Y:S05]  /*7600*/  BRA.U !UP0, `(.L_x_111) ;  /* 0x0000000108487547 */ /* 0x000fea000b800000 */
[----:B------:R-:W1:Y:S02]  /*7610*/  LDCU.64 UR4, c[0x0][0x890] ;  /* 0x00011200ff0477ac */ /* 0x000e640008000a00 */
[----:B-1----:R-:W-:-:S04]  /*7620*/  UISETP.NE.U32.AND UP0, UPT, UR4, URZ, UPT ;  /* 0x000000ff0400728c */ /* 0x002fc8000bf05070 */
[----:B------:R-:W-:-:S09]  /*7630*/  UISETP.NE.AND.EX UP0, UPT, UR5, URZ, UPT, UP0 ;  /* 0x000000ff0500728c */ /* 0x000fd2000bf05300 */
[----:B------:R-:W-:Y:S05]  /*7640*/  BRA.U UP0, `(.L_x_112) ;  /* 0x00000001000c7547 */ /* 0x000fea000b800000 */
[----:B------:R-:W-:-:S13]  /*7650*/  FSETP.NEU.AND P0, PT, R49, RZ, PT ;  /* 0x000000ff3100720b */ /* 0x000fda0003f0d000 */
[----:B------:R-:W-:Y:S05]  /*7660*/  @!P0 EXIT ;  /* 0x000000000000894d */ /* 0x000fea0003800000 */
[----:B------:R-:W-:Y:S05]  /*7670*/  BRA `(.L_x_111) ;  /* 0x00000000002c7947 */ /* 0x000fea0003800000 */
.L_x_112:
[----:B------:R-:W-:Y:S01]  /*7680*/  ISETP.NE.AND P0, PT, R102, RZ, PT ;  /* 0x000000ff6600720c */ /* 0x000fe20003f05270 */
[----:B------:R-:W-:-:S12]  /*7690*/  BSSY.RECONVERGENT B0, `(.L_x_111) ;  /* 0x0000009000007945 */ /* 0x000fd80003800200 */
[----:B------:R-:W-:Y:S05]  /*76a0*/  @P0 BRA `(.L_x_113) ;  /* 0x0000000000140947 */ /* 0x000fea0003800000 */
[----:B------:R-:W1:Y:S02]  /*76b0*/  LDCU.64 UR4, c[0x0][0x888] ;  /* 0x00011100ff0477ac */ /* 0x000e640008000a00 */
[----:B-1----:R-:W-:-:S04]  /*76c0*/  ISETP.NE.U32.AND P0, PT, RZ, UR4, PT ;  /* 0x00000004ff007c0c */ /* 0x002fc8000bf05070 */
[----:B------:R-:W-:-:S13]  /*76d0*/  ISETP.NE.AND.EX P0, PT, RZ, UR5, PT, P0 ;  /* 0x00000005ff007c0c */ /* 0x000fda000bf05300 */
[----:B------:R-:W-:Y:S05]  /*76e0*/  @!P0 EXIT ;  /* 0x000000000000894d */ /* 0x000fea0003800000 */
[----:B------:R-:W-:Y:S05]  /*76f0*/  BRA `(.L_x_114) ;  /* 0x0000000000087947 */ /* 0x000fea0003800000 */
.L_x_113:
[----:B------:R-:W-:-:S13]  /*7700*/  FSETP.NEU.AND P0, PT, R49, RZ, PT ;  /* 0x000000ff3100720b */ /* 0x000fda0003f0d000 */
[----:B------:R-:W-:Y:S05]  /*7710*/  @!P0 EXIT ;  /* 0x000000000000894d */ /* 0x000fea0003800000 */
.L_x_114:
[----:B------:R-:W-:Y:S05]  /*7720*/  BSYNC.RECONVERGENT B0 ;  /* 0x0000000000007941 */ /* 0x000fea0003800200 */
.L_x_111:
[----:B------:R-:W-:Y:S01]  /*7730*/  ULEA UR4, UR49, UR48, 0x3 ;  /* 0x0000003031047291 */ /* 0x000fe2000f8e18ff */
[----:B------:R-:W-:-:S04]  /*7740*/  DEPBAR.LE SB0, 0x0 ;  /* 0x000080000000791a */ /* 0x000fc80000000000 */
[----:B------:R-:W-:-:S04]  /*7750*/  UIADD3 UR4, UPT, UPT, UR4, 0x58, URZ ;  /* 0x0000005804047890 */ /* 0x000fc8000fffe0ff */
[----:B------:R-:W-:-:S09]  /*7760*/  UPRMT UR4, UR37, 0x654, UR4 ;  /* 0x0000065425047896 */ /* 0x000fd20008000004 */
[----:B------:R-:W-:Y:S01]  /*7770*/  SYNCS.ARRIVE.TRANS64.RED.A1T0 RZ, [UR4], RZ ;  /* 0x000000ffffff79a7 */ /* 0x000fe20008100404 */
[----:B------:R-:W-:Y:S05]  /*7780*/  EXIT ;  /* 0x000000000000794d */ /* 0x000fea0003800000 */
.L_x_19:
[----:B--2---:R2:W1:Y:S02]  /*7790*/  SYNCS.PHASECHK.TRANS64.TRYWAIT P0, [R2+URZ+0xf0], R3 ;  /* 0x0000f003020075a7 */ /* 0x00446400080011ff */
[----:B-1----:R-:W-:Y:S05]  /*77a0*/  @!P0 NANOSLEEP.SYNCS 0x989680 ;  /* 0x009896800000895d */ /* 0x002fea0003900000 */
[----:B------:R-:W1:Y:S02]  /*77b0*/  @!P0 SYNCS.PHASECHK.TRANS64 P0, [R2+URZ+0xf0], R3 ;  /* 0x0000f003020085a7 */ /* 0x000e6400080010ff */
[----:B-1----:R-:W-:Y:S05]  /*77c0*/  @!P0 BRA `(.L_x_19) ;  /* 0xfffffffc00f08947 */ /* 0x002fea000383ffff */
[----:B------:R-:W-:Y:S05]  /*77d0*/  BRA `(.L_x_115) ;  /* 0xffffff9c00787947 */ /* 0x000fea000383ffff */
.L_x_22:
[----:B-1----:R-:W-:-:S07]  /*77e0*/  MOV R2, UR33 ;  /* 0x0000002100027c02 */ /* 0x002fce0008000f00 */
.L_x_116:
[----:B-1----:R1:W2:Y:S02]  /*77f0*/  SYNCS.PHASECHK.TRANS64.TRYWAIT P0, [R2+URZ+0x20], R4 ;  /* 0x00002004020075a7 */ /* 0x0022a400080011ff */
[----:B--2---:R-:W-:Y:S05]  /*7800*/  @!P0 NANOSLEEP.SYNCS 0x989680 ;  /* 0x009896800000895d */ /* 0x004fea0003900000 */
[----:B------:R-:W2:Y:S02]  /*7810*/  @!P0 SYNCS.PHASECHK.TRANS64 P0, [R2+URZ+0x20], R4 ;  /* 0x00002004020085a7 */ /* 0x000ea400080010ff */
[----:B--2---:R-:W-:Y:S05]  /*7820*/  @!P0 BRA `(.L_x_116) ;  /* 0xfffffffc00f08947 */ /* 0x004fea000383ffff */
[----:B------:R-:W-:Y:S05]  /*7830*/  BRA `(.L_x_21) ;  /* 0xffffff9c00c87947 */ /* 0x000fea000383ffff */
.L_x_28:
[----:B-1----:R-:W-:-:S07]  /*7840*/  MOV R2, UR33 ;  /* 0x0000002100027c02 */ /* 0x002fce0008000f00 */
.L_x_117:
[----:B-1----:R1:W2:Y:S02]  /*7850*/  SYNCS.PHASECHK.TRANS64.TRYWAIT P0, [R2+URZ+0x20], R4 ;  /* 0x00002004020075a7 */ /* 0x0022a400080011ff */
[----:B--2---:R-:W-:Y:S05]  /*7860*/  @!P0 NANOSLEEP.SYNCS 0x989680 ;  /* 0x009896800000895d */ /* 0x004fea0003900000 */
[----:B------:R-:W2:Y:S02]  /*7870*/  @!P0 SYNCS.PHASECHK.TRANS64 P0, [R2+URZ+0x20], R4 ;  /* 0x00002004020085a7 */ /* 0x000ea400080010ff */
[----:B--2---:R-:W-:Y:S05]  /*7880*/  @!P0 BRA `(.L_x_117) ;  /* 0xfffffffc00f08947 */ /* 0x004fea000383ffff */
[----:B------:R-:W-:Y:S05]  /*7890*/  BRA `(.L_x_27) ;  /* 0xffffffa000a07947 */ /* 0x000fea000383ffff */
.L_x_32:
[----:B-1----:R1:W2:Y:S02]  /*78a0*/  SYNCS.PHASECHK.TRANS64.TRYWAIT P0, [R2+URZ+0x80], R3 ;  /* 0x00008003020075a7 */ /* 0x0022a400080011ff */
[----:B--2---:R-:W-:Y:S05]  /*78b0*/  @!P0 NANOSLEEP.SYNCS 0x989680 ;  /* 0x009896800000895d */ /* 0x004fea0003900000 */
[----:B------:R-:W2:Y:S02]  /*78c0*/  @!P0 SYNCS.PHASECHK.TRANS64 P0, [R2+URZ+0x80], R3 ;  /* 0x00008003020085a7 */ /* 0x000ea400080010ff */
[----:B--2---:R-:W-:Y:S05]  /*78d0*/  @!P0 BRA `(.L_x_32) ;  /* 0xfffffffc00f08947 */ /* 0x004fea000383ffff */
[----:B------:R-:W-:Y:S05]  /*78e0*/  BRA `(.L_x_118) ;  /* 0xffffffa400587947 */ /* 0x000fea000383ffff */
.L_x_36:
[----:B----4-:R-:W-:-:S07]  /*78f0*/  MOV R0, UR5 ;  /* 0x0000000500007c02 */ /* 0x010fce0008000f00 */
.L_x_119:
[----:B-1----:R1:W2:Y:S02]  /*7900*/  SYNCS.PHASECHK.TRANS64.TRYWAIT P0, [R0+URZ], R2 ;  /* 0x00000002000075a7 */ /* 0x0022a400080011ff */
[----:B--2---:R-:W-:Y:S05]  /*7910*/  @!P0 NANOSLEEP.SYNCS 0x989680 ;  /* 0x009896800000895d */ /* 0x004fea0003900000 */
[----:B------:R-:W2:Y:S02]  /*7920*/  @!P0 SYNCS.PHASECHK.TRANS64 P0, [R0+URZ], R2 ;  /* 0x00000002000085a7 */ /* 0x000ea400080010ff */
[----:B--2---:R-:W-:Y:S05]  /*7930*/  @!P0 BRA `(.L_x_119) ;  /* 0xfffffffc00f08947 */ /* 0x004fea000383ffff */
[----:B------:R-:W-:Y:S05]  /*7940*/  BRA `(.L_x_120) ;  /* 0xffffffa800c87947 */ /* 0x000fea000383ffff */
.L_x_37:
[----:B----4-:R-:W-:-:S07]  /*7950*/  MOV R0, UR5 ;  /* 0x0000000500007c02 */ /* 0x010fce0008000f00 */
.L_x_121:
[----:B-1----:R1:W2:Y:S02]  /*7960*/  SYNCS.PHASECHK.TRANS64.TRYWAIT P0, [R0+URZ], R3 ;  /* 0x00000003000075a7 */ /* 0x0022a400080011ff */
[----:B--2---:R-:W-:Y:S05]  /*7970*/  @!P0 NANOSLEEP.SYNCS 0x989680 ;  /* 0x009896800000895d */ /* 0x004fea0003900000 */
[----:B------:R-:W2:Y:S02]  /*7980*/  @!P0 SYNCS.PHASECHK.TRANS64 P0, [R0+URZ], R3 ;  /* 0x00000003000085a7 */ /* 0x000ea400080010ff */
[----:B--2---:R-:W-:Y:S05]  /*7990*/  @!P0 BRA `(.L_x_121) ;  /* 0xfffffffc00f08947 */ /* 0x004fea000383ffff */
[----:B------:R-:W-:Y:S05]  /*79a0*/  BRA `(.L_x_122) ;  /* 0xffffffa800d47947 */ /* 0x000fea000383ffff */
.L_x_38:
[----:B----4-:R-:W-:-:S07]  /*79b0*/  MOV R0, UR5 ;  /* 0x0000000500007c02 */ /* 0x010fce0008000f00 */
.L_x_123:
[----:B-1----:R1:W2:Y:S02]  /*79c0*/  SYNCS.PHASECHK.TRANS64.TRYWAIT P0, [R0+URZ], R3 ;  /* 0x00000003000075a7 */ /* 0x0022a400080011ff */
[----:B--2---:R-:W-:Y:S05]  /*79d0*/  @!P0 NANOSLEEP.SYNCS 0x989680 ;  /* 0x009896800000895d */ /* 0x004fea0003900000 */
[----:B------:R-:W2:Y:S02]  /*79e0*/  @!P0 SYNCS.PHASECHK.TRANS64 P0, [R0+URZ], R3 ;  /* 0x00000003000085a7 */ /* 0x000ea400080010ff */
[----:B--2---:R-:W-:Y:S05]  /*79f0*/  @!P0 BRA `(.L_x_123) ;  /* 0xfffffffc00f08947 */ /* 0x004fea000383ffff */
[----:B------:R-:W-:Y:S05]  /*7a00*/  BRA `(.L_x_124) ;  /* 0xffffffa800e07947 */ /* 0x000fea000383ffff */
.L_x_41:
[----:B-1----:R1:W2:Y:S02]  /*7a10*/  SYNCS.PHASECHK.TRANS64.TRYWAIT P0, [R0+URZ+0xe0], R4 ;  /* 0x0000e004000075a7 */ /* 0x0022a400080011ff */
[----:B--2---:R-:W-:Y:S05]  /*7a20*/  @!P0 NANOSLEEP.SYNCS 0x989680 ;  /* 0x009896800000895d */ /* 0x004fea0003900000 */
[----:B------:R-:W2:Y:S02]  /*7a30*/  @!P0 SYNCS.PHASECHK.TRANS64 P0, [R0+URZ+0xe0], R4 ;  /* 0x0000e004000085a7 */ /* 0x000ea400080010ff */
[----:B--2---:R-:W-:Y:S05]  /*7a40*/  @!P0 BRA `(.L_x_41) ;  /* 0xfffffffc00f08947 */ /* 0x004fea000383ffff */
[----:B------:R-:W-:Y:S05]  /*7a50*/  BRA `(.L_x_125) ;  /* 0xffffffac003c7947 */ /* 0x000fea000383ffff */
.L_x_42:
[----:B------:R-:W-:-:S07]  /*7a60*/  MOV R0, UR5 ;  /* 0x0000000500007c02 */ /* 0x000fce0008000f00 */
.L_x_126:
[----:B-1----:R1:W2:Y:S02]  /*7a70*/  SYNCS.PHASECHK.TRANS64.TRYWAIT P0, [R0+URZ+0x90], R5 ;  /* 0x00009005000075a7 */ /* 0x0022a400080011ff */
[----:B--2---:R-:W-:Y:S05]  /*7a80*/  @!P0 NANOSLEEP.SYNCS 0x989680 ;  /* 0x009896800000895d */ /* 0x004fea0003900000 */
[----:B------:R-:W2:Y:S02]  /*7a90*/  @!P0 SYNCS.PHASECHK.TRANS64 P0, [R0+URZ+0x90], R5 ;  /* 0x00009005000085a7 */ /* 0x000ea400080010ff */
[----:B--2---:R-:W-:Y:S05]  /*7aa0*/  @!P0 BRA `(.L_x_126) ;  /* 0xfffffffc00f08947 */ /* 0x004fea000383ffff */
[----:B------:R-:W-:Y:S05]  /*7ab0*/  BRA `(.L_x_127) ;  /* 0xffffffac004c7947 */ /* 0x000fea000383ffff */
.L_x_43:
[----:B-1----:R1:W2:Y:S02]  /*7ac0*/  SYNCS.PHASECHK.TRANS64.TRYWAIT P1, [R0+URZ+0x80], R4 ;  /* 0x00008004000075a7 */ /* 0x0022a400080211ff */
[----:B--2---:R-:W-:Y:S05]  /*7ad0*/  @!P1 NANOSLEEP.SYNCS 0x989680 ;  /* 0x009896800000995d */ /* 0x004fea0003900000 */
[----:B------:R-:W2:Y:S02]  /*7ae0*/  @!P1 SYNCS.PHASECHK.TRANS64 P1, [R0+URZ+0x80], R4 ;  /* 0x00008004000095a7 */ /* 0x000ea400080210ff */
[----:B--2---:R-:W-:Y:S05]  /*7af0*/  @!P1 BRA `(.L_x_43) ;  /* 0xfffffffc00f09947 */ /* 0x004fea000383ffff */
[----:B------:R-:W-:Y:S05]  /*7b00*/  BRA `(.L_x_128) ;  /* 0xffffffac007c7947 */ /* 0x000fea000383ffff */
.L_x_46:
[----:B------:R-:W-:-:S07]  /*7b10*/  MOV R0, UR5 ;  /* 0x0000000500007c02 */ /* 0x000fce0008000f00 */
.L_x_129:
[----:B-1----:R1:W2:Y:S02]  /*7b20*/  SYNCS.PHASECHK.TRANS64.TRYWAIT P0, [R0+URZ+0x90], R2 ;  /* 0x00009002000075a7 */ /* 0x0022a400080011ff */
[----:B--2---:R-:W-:Y:S05]  /*7b30*/  @!P0 NANOSLEEP.SYNCS 0x989680 ;  /* 0x009896800000895d */ /* 0x004fea0003900000 */
[----:B------:R-:W2:Y:S02]  /*7b40*/  @!P0 SYNCS.PHASECHK.TRANS64 P0, [R0+URZ+0x90], R2 ;  /* 0x00009002000085a7 */ /* 0x000ea400080010ff */
[----:B--2---:R-:W-:Y:S05]  /*7b50*/  @!P0 BRA `(.L_x_129) ;  /* 0xfffffffc00f08947 */ /* 0x004fea000383ffff */
[----:B------:R-:W-:Y:S05]  /*7b60*/  BRA `(.L_x_45) ;  /* 0xffffffac00d07947 */ /* 0x000fea000383ffff */
.L_x_53:
[----:B-1----:R1:W2:Y:S02]  /*7b70*/  SYNCS.PHASECHK.TRANS64.TRYWAIT P1, [R0+URZ+0x80], R2 ;  /* 0x00008002000075a7 */ /* 0x0022a400080211ff */
[----:B--2---:R-:W-:Y:S05]  /*7b80*/  @!P1 NANOSLEEP.SYNCS 0x989680 ;  /* 0x009896800000995d */ /* 0x004fea0003900000 */
[----:B------:R-:W2:Y:S02]  /*7b90*/  @!P1 SYNCS.PHASECHK.TRANS64 P1, [R0+URZ+0x80], R2 ;  /* 0x00008002000095a7 */ /* 0x000ea400080210ff */
[----:B--2---:R-:W-:Y:S05]  /*7ba0*/  @!P1 BRA `(.L_x_53) ;  /* 0xfffffffc00f09947 */ /* 0x004fea000383ffff */
[----:B------:R-:W-:Y:S05]  /*7bb0*/  BRA `(.L_x_130) ;  /* 0xffffffb400607947 */ /* 0x000fea000383ffff */
.L_x_54:
[----:B------:R-:W-:-:S07]  /*7bc0*/  MOV R2, UR6 ;  /* 0x0000000600027c02 */ /* 0x000fce0008000f00 */
.L_x_131:
[----:B-1----:R1:W2:Y:S02]  /*7bd0*/  SYNCS.PHASECHK.TRANS64.TRYWAIT P0, [R2+URZ+0xc0], R0 ;  /* 0x0000c000020075a7 */ /* 0x0022a400080011ff */
[----:B--2---:R-:W-:Y:S05]  /*7be0*/  @!P0 NANOSLEEP.SYNCS 0x989680 ;  /* 0x009896800000895d */ /* 0x004fea0003900000 */
[----:B------:R-:W2:Y:S02]  /*7bf0*/  @!P0 SYNCS.PHASECHK.TRANS64 P0, [R2+URZ+0xc0], R0 ;  /* 0x0000c000020085a7 */ /* 0x000ea400080010ff */
[----:B--2---:R-:W-:Y:S05]  /*7c00*/  @!P0 BRA `(.L_x_131) ;  /* 0xfffffffc00f08947 */ /* 0x004fea000383ffff */
[----:B------:R-:W-:Y:S05]  /*7c10*/  BRA `(.L_x_132) ;  /* 0xffffffb400987947 */ /* 0x000fea000383ffff */
.L_x_57:
[----:B------:R-:W-:Y:S07]  /*7c20*/  MOV R0, UR11 ;  /* 0x0000000b00007c02 */ /* 0x000fee0008000f00 */
.L_x_133:
[----:B-1----:R1:W2:Y:S02]  /*7c30*/  SYNCS.PHASECHK.TRANS64.TRYWAIT P0, [R0+URZ], R2 ;  /* 0x00000002000075a7 */ /* 0x0022a400080011ff */
[----:B--2---:R-:W-:Y:S05]  /*7c40*/  @!P0 NANOSLEEP.SYNCS 0x989680 ;  /* 0x009896800000895d */ /* 0x004fea0003900000 */
[----:B------:R-:W2:Y:S02]  /*7c50*/  @!P0 SYNCS.PHASECHK.TRANS64 P0, [R0+URZ], R2 ;  /* 0x00000002000085a7 */ /* 0x000ea400080010ff */
[----:B--2---:R-:W-:Y:S05]  /*7c60*/  @!P0 BRA `(.L_x_133) ;  /* 0xfffffffc00f08947 */ /* 0x004fea000383ffff */
[----:B------:R-:W-:Y:S05]  /*7c70*/  BRA `(.L_x_56) ;  /* 0xffffffb400b47947 */ /* 0x000fea000383ffff */
.L_x_60:
[----:B------:R-:W-:-:S07]  /*7c80*/  MOV R0, UR6 ;  /* 0x0000000600007c02 */ /* 0x000fce0008000f00 */
.L_x_134:
[----:B--2---:R2:W4:Y:S02]  /*7c90*/  SYNCS.PHASECHK.TRANS64.TRYWAIT P0, [R0+URZ], R2 ;  /* 0x00000002000075a7 */ /* 0x00452400080011ff */
[----:B----4-:R-:W-:Y:S05]  /*7ca0*/  @!P0 NANOSLEEP.SYNCS 0x989680 ;  /* 0x009896800000895d */ /* 0x010fea0003900000 */
[----:B------:R-:W4:Y:S02]  /*7cb0*/  @!P0 SYNCS.PHASECHK.TRANS64 P0, [R0+URZ], R2 ;  /* 0x00000002000085a7 */ /* 0x000f2400080010ff */
[----:B----4-:R-:W-:Y:S05]  /*7cc0*/  @!P0 BRA `(.L_x_134) ;  /* 0xfffffffc00f08947 */ /* 0x010fea000383ffff */
[----:B------:R-:W-:Y:S05]  /*7cd0*/  BRA `(.L_x_135) ;  /* 0xffffffb800e07947 */ /* 0x000fea000383ffff */
.L_x_61:
[----:B------:R-:W-:-:S07]  /*7ce0*/  MOV R0, UR6 ;  /* 0x0000000600007c02 */ /* 0x000fce0008000f00 */
.L_x_136:
[----:B-1----:R1:W2:Y:S02]  /*7cf0*/  SYNCS.PHASECHK.TRANS64.TRYWAIT P0, [R0+URZ], R3 ;  /* 0x00000003000075a7 */ /* 0x0022a400080011ff */
[----:B--2---:R-:W-:Y:S05]  /*7d00*/  @!P0 NANOSLEEP.SYNCS 0x989680 ;  /* 0x009896800000895d */ /* 0x004fea0003900000 */
[----:B------:R-:W2:Y:S02]  /*7d10*/  @!P0 SYNCS.PHASECHK.TRANS64 P0, [R0+URZ], R3 ;  /* 0x00000003000085a7 */ /* 0x000ea400080010ff */
[----:B--2---:R-:W-:Y:S05]  /*7d20*/  @!P0 BRA `(.L_x_136) ;  /* 0xfffffffc00f08947 */ /* 0x004fea000383ffff */
[----:B------:R-:W-:Y:S05]  /*7d30*/  BRA `(.L_x_137) ;  /* 0xffffffb800ec7947 */ /* 0x000fea000383ffff */
.L_x_62:
[----:B------:R-:W-:-:S07]  /*7d40*/  MOV R0, UR6 ;  /* 0x0000000600007c02 */ /* 0x000fce0008000f00 */
.L_x_138:
[----:B-1----:R1:W2:Y:S02]  /*7d50*/  SYNCS.PHASECHK.TRANS64.TRYWAIT P0, [R0+URZ], R3 ;  /* 0x00000003000075a7 */ /* 0x0022a400080011ff */
[----:B--2---:R-:W-:Y:S05]  /*7d60*/  @!P0 NANOSLEEP.SYNCS 0x989680 ;  /* 0x009896800000895d */ /* 0x004fea0003900000 */
[----:B------:R-:W2:Y:S02]  /*7d70*/  @!P0 SYNCS.PHASECHK.TRANS64 P0, [R0+URZ], R3 ;  /* 0x00000003000085a7 */ /* 0x000ea400080010ff */
[----:B--2---:R-:W-:Y:S05]  /*7d80*/  @!P0 BRA `(.L_x_138) ;  /* 0xfffffffc00f08947 */ /* 0x004fea000383ffff */
[----:B------:R-:W-:Y:S05]  /*7d90*/  BRA `(.L_x_139) ;  /* 0xffffffb800f87947 */ /* 0x000fea000383ffff */
.L_x_63:
[----:B-1----:R-:W-:-:S07]  /*7da0*/  MOV R0, UR7 ;  /* 0x0000000700007c02 */ /* 0x002fce0008000f00 */
.L_x_140:
[----:B-1----:R1:W2:Y:S02]  /*7db0*/  SYNCS.PHASECHK.TRANS64.TRYWAIT P0, [R0+URZ], R2 ;  /* 0x00000002000075a7 */ /* 0x0022a400080011ff */
[----:B--2---:R-:W-:Y:S05]  /*7dc0*/  @!P0 NANOSLEEP.SYNCS 0x989680 ;  /* 0x009896800000895d */ /* 0x004fea0003900000 */
[----:B------:R-:W2:Y:S02]  /*7dd0*/  @!P0 SYNCS.PHASECHK.TRANS64 P0, [R0+URZ], R2 ;  /* 0x00000002000085a7 */ /* 0x000ea400080010ff */
[----:B--2---:R-:W-:Y:S05]  /*7de0*/  @!P0 BRA `(.L_x_140) ;  /* 0xfffffffc00f08947 */ /* 0x004fea000383ffff */
[----:B------:R-:W-:Y:S05]  /*7df0*/  BRA `(.L_x_141) ;  /* 0xffffffbc00047947 */ /* 0x000fea000383ffff */
.L_x_68:
[----:B--2---:R2:W3:Y:S02]  /*7e00*/  SYNCS.PHASECHK.TRANS64.TRYWAIT P0, [R0+URZ+0x80], R2 ;  /* 0x00008002000075a7 */ /* 0x0044e400080011ff */
[----:B---3--:R-:W-:Y:S05]  /*7e10*/  @!P0 NANOSLEEP.SYNCS 0x989680 ;  /* 0x009896800000895d */ /* 0x008fea0003900000 */
[----:B------:R-:W3:Y:S02]  /*7e20*/  @!P0 SYNCS.PHASECHK.TRANS64 P0, [R0+URZ+0x80], R2 ;  /* 0x00008002000085a7 */ /* 0x000ee400080010ff */
[----:B---3--:R-:W-:Y:S05]  /*7e30*/  @!P0 BRA `(.L_x_68) ;  /* 0xfffffffc00f08947 */ /* 0x008fea000383ffff */
[----:B------:R-:W-:Y:S05]  /*7e40*/  BRA `(.L_x_142) ;  /* 0xffffffc000007947 */ /* 0x000fea000383ffff */
.L_x_71:
[----:B------:R-:W-:Y:S07]  /*7e50*/  MOV R0, UR7 ;  /* 0x0000000700007c02 */ /* 0x000fee0008000f00 */
.L_x_143:
[----:B--2---:R2:W3:Y:S02]  /*7e60*/  SYNCS.PHASECHK.TRANS64.TRYWAIT P0, [R0+URZ+0x78], R2 ;  /* 0x00007802000075a7 */ /* 0x0044e400080011ff */
[----:B---3--:R-:W-:Y:S05]  /*7e70*/  @!P0 NANOSLEEP.SYNCS 0x989680 ;  /* 0x009896800000895d */ /* 0x008fea0003900000 */
[----:B------:R-:W3:Y:S02]  /*7e80*/  @!P0 SYNCS.PHASECHK.TRANS64 P0, [R0+URZ+0x78], R2 ;  /* 0x00007802000085a7 */ /* 0x000ee400080010ff */
[----:B---3--:R-:W-:Y:S05]  /*7e90*/  @!P0 BRA `(.L_x_143) ;  /* 0xfffffffc00f08947 */ /* 0x008fea000383ffff */
[----:B------:R-:W-:Y:S05]  /*7ea0*/  BRA `(.L_x_70) ;  /* 0xffffffc000e07947 */ /* 0x000fea000383ffff */
.L_x_74:
[----:B------:R-:W-:Y:S07]  /*7eb0*/  MOV R0, UR15 ;  /* 0x0000000f00007c02 */ /* 0x000fee0008000f00 */
.L_x_144:
[----:B-1----:R1:W2:Y:S02]  /*7ec0*/  SYNCS.PHASECHK.TRANS64.TRYWAIT P0, [R0+URZ+0x58], R9 ;  /* 0x00005809000075a7 */ /* 0x0022a400080011ff */
[----:B--2---:R-:W-:Y:S05]  /*7ed0*/  @!P0 NANOSLEEP.SYNCS 0x989680 ;  /* 0x009896800000895d */ /* 0x004fea0003900000 */
[----:B------:R-:W2:Y:S02]  /*7ee0*/  @!P0 SYNCS.PHASECHK.TRANS64 P0, [R0+URZ+0x58], R9 ;  /* 0x00005809000085a7 */ /* 0x000ea400080010ff */
[----:B--2---:R-:W-:Y:S05]  /*7ef0*/  @!P0 BRA `(.L_x_144) ;  /* 0xfffffffc00f08947 */ /* 0x004fea000383ffff */
[----:B------:R-:W-:Y:S05]  /*7f00*/  BRA `(.L_x_145) ;  /* 0xffffffc400587947 */ /* 0x000fea000383ffff */
.L_x_75:
[----:B------:R-:W-:Y:S07]  /*7f10*/  MOV R0, UR13 ;  /* 0x0000000d00007c02 */ /* 0x000fee0008000f00 */
.L_x_146:
[----:B-1----:R1:W2:Y:S02]  /*7f20*/  SYNCS.PHASECHK.TRANS64.TRYWAIT P0, [R0+URZ+0x58], R14 ;  /* 0x0000580e000075a7 */ /* 0x0022a400080011ff */
[----:B--2---:R-:W-:Y:S05]  /*7f30*/  @!P0 NANOSLEEP.SYNCS 0x989680 ;  /* 0x009896800000895d */ /* 0x004fea0003900000 */
[----:B------:R-:W2:Y:S02]  /*7f40*/  @!P0 SYNCS.PHASECHK.TRANS64 P0, [R0+URZ+0x58], R14 ;  /* 0x0000580e000085a7 */ /* 0x000ea400080010ff */
[----:B--2---:R-:W-:Y:S05]  /*7f50*/  @!P0 BRA `(.L_x_146) ;  /* 0xfffffffc00f08947 */ /* 0x004fea000383ffff */
[----:B------:R-:W-:Y:S05]  /*7f60*/  BRA `(.L_x_147) ;  /* 0xffffffc400f87947 */ /* 0x000fea000383ffff */
.L_x_77:
[----:B------:R-:W-:-:S07]  /*7f70*/  MOV R0, UR4 ;  /* 0x0000000400007c02 */ /* 0x000fce0008000f00 */
.L_x_148:
[----:B-1----:R1:W3:Y:S02]  /*7f80*/  SYNCS.PHASECHK.TRANS64.TRYWAIT P0, [R0+URZ], R2 ;  /* 0x00000002000075a7 */ /* 0x0022e400080011ff */
[----:B---3--:R-:W-:Y:S05]  /*7f90*/  @!P0 NANOSLEEP.SYNCS 0x989680 ;  /* 0x009896800000895d */ /* 0x008fea0003900000 */
[----:B------:R-:W3:Y:S02]  /*7fa0*/  @!P0 SYNCS.PHASECHK.TRANS64 P0, [R0+URZ], R2 ;  /* 0x00000002000085a7 */ /* 0x000ee400080010ff */
[----:B---3--:R-:W-:Y:S05]  /*7fb0*/  @!P0 BRA `(.L_x_148) ;  /* 0xfffffffc00f08947 */ /* 0x008fea000383ffff */
[----:B------:R-:W-:Y:S05]  /*7fc0*/  BRA `(.L_x_149) ;  /* 0xffffffc800847947 */ /* 0x000fea000383ffff */
.L_x_78:
[----:B------:R-:W-:-:S07]  /*7fd0*/  MOV R0, UR4 ;  /* 0x0000000400007c02 */ /* 0x000fce0008000f00 */
.L_x_150:
[----:B-1----:R1:W3:Y:S02]  /*7fe0*/  SYNCS.PHASECHK.TRANS64.TRYWAIT P0, [R0+URZ], R2 ;  /* 0x00000002000075a7 */ /* 0x0022e400080011ff */
[----:B---3--:R-:W-:Y:S05]  /*7ff0*/  @!P0 NANOSLEEP.SYNCS 0x989680 ;  /* 0x009896800000895d */ /* 0x008fea0003900000 */
[----:B------:R-:W3:Y:S02]  /*8000*/  @!P0 SYNCS.PHASECHK.TRANS64 P0, [R0+URZ], R2 ;  /* 0x00000002000085a7 */ /* 0x000ee400080010ff */
[----:B---3--:R-:W-:Y:S05]  /*8010*/  @!P0 BRA `(.L_x_150) ;  /* 0xfffffffc00f08947 */ /* 0x008fea000383ffff */
[----:B------:R-:W-:Y:S05]  /*8020*/  BRA `(.L_x_151) ;  /* 0xffffffc800907947 */ /* 0x000fea000383ffff */
.L_x_80:
[----:B--2---:R2:W4:Y:S02]  /*8030*/  SYNCS.PHASECHK.TRANS64.TRYWAIT P0, [R0+URZ+0x80], R2 ;  /* 0x00008002000075a7 */ /* 0x00452400080011ff */
[----:B----4-:R-:W-:Y:S05]  /*8040*/  @!P0 NANOSLEEP.SYNCS 0x989680 ;  /* 0x009896800000895d */ /* 0x010fea0003900000 */
[----:B------:R-:W4:Y:S02]  /*8050*/  @!P0 SYNCS.PHASECHK.TRANS64 P0, [R0+URZ+0x80], R2 ;  /* 0x00008002000085a7 */ /* 0x000f2400080010ff */
[----:B----4-:R-:W-:Y:S05]  /*8060*/  @!P0 BRA `(.L_x_80) ;  /* 0xfffffffc00f08947 */ /* 0x010fea000383ffff */
[----:B------:R-:W-:Y:S05]  /*8070*/  BRA `(.L_x_152) ;  /* 0xffffffcc00747947 */ /* 0x000fea000383ffff */
.L_x_90:
[----:B-1----:R1:W3:Y:S02]  /*8080*/  SYNCS.PHASECHK.TRANS64.TRYWAIT P1, [R0+URZ+0x40], R3 ;  /* 0x00004003000075a7 */ /* 0x0022e400080211ff */
[----:B---3--:R-:W-:Y:S05]  /*8090*/  @!P1 NANOSLEEP.SYNCS 0x989680 ;  /* 0x009896800000995d */ /* 0x008fea0003900000 */
[----:B------:R-:W3:Y:S02]  /*80a0*/  @!P1 SYNCS.PHASECHK.TRANS64 P1, [R0+URZ+0x40], R3 ;  /* 0x00004003000095a7 */ /* 0x000ee400080210ff */
[----:B---3--:R-:W-:Y:S05]  /*80b0*/  @!P1 BRA `(.L_x_90) ;  /* 0xfffffffc00f09947 */ /* 0x008fea000383ffff */
[----:B------:R-:W-:Y:S05]  /*80c0*/  BRA `(.L_x_89) ;  /* 0xffffffd800a47947 */ /* 0x000fea000383ffff */
.L_x_92:
[----:B-1----:R1:W4:Y:S02]  /*80d0*/  SYNCS.PHASECHK.TRANS64.TRYWAIT P0, [R73+URZ+0xa0], R2 ;  /* 0x0000a002490075a7 */ /* 0x00232400080011ff */
[----:B----4-:R-:W-:Y:S05]  /*80e0*/  @!P0 NANOSLEEP.SYNCS 0x989680 ;  /* 0x009896800000895d */ /* 0x010fea0003900000 */
[----:B------:R-:W4:Y:S02]  /*80f0*/  @!P0 SYNCS.PHASECHK.TRANS64 P0, [R73+URZ+0xa0], R2 ;  /* 0x0000a002490085a7 */ /* 0x000f2400080010ff */
[----:B----4-:R-:W-:Y:S05]  /*8100*/  @!P0 BRA `(.L_x_92) ;  /* 0xfffffffc00f08947 */ /* 0x010fea000383ffff */
[----:B------:R-:W-:Y:S05]  /*8110*/  BRA `(.L_x_91) ;  /* 0xffffffd800dc7947 */ /* 0x000fea000383ffff */
.L_x_103:
[----:B--2---:R2:W4:Y:S02]  /*8120*/  SYNCS.PHASECHK.TRANS64.TRYWAIT P0, [R2+URZ+0x40], R107 ;  /* 0x0000406b020075a7 */ /* 0x00452400080011ff */
[----:B----4-:R-:W-:Y:S05]  /*8130*/  @!P0 NANOSLEEP.SYNCS 0x989680 ;  /* 0x009896800000895d */ /* 0x010fea0003900000 */
[----:B------:R-:W4:Y:S02]  /*8140*/  @!P0 SYNCS.PHASECHK.TRANS64 P0, [R2+URZ+0x40], R107 ;  /* 0x0000406b020085a7 */ /* 0x000f2400080010ff */
[----:B----4-:R-:W-:Y:S05]  /*8150*/  @!P0 BRA `(.L_x_103) ;  /* 0xfffffffc00f08947 */ /* 0x010fea000383ffff */
[----:B------:R-:W-:Y:S05]  /*8160*/  BRA `(.L_x_102) ;  /* 0xffffffe400c47947 */ /* 0x000fea000383ffff */
        .weak           $__internal_0_$__cuda_sm10x_tcgen05_guardrail_trap_col_being_dealloced_not_returned_by_alloc
        .type           $__internal_0_$__cuda_sm10x_tcgen05_guardrail_trap_col_being_dealloced_not_returned_by_alloc,@function
        .size           $__internal_0_$__cuda_sm10x_tcgen05_guardrail_trap_col_being_dealloced_not_returned_by_alloc,($__internal_1_$__cuda_sm10x_tcgen05_guardrail_trap_phase_invalid_during_alloc - $__internal_0_$__cuda_sm10x_tcgen05_guardrail_trap_col_being_dealloced_not_returned_by_alloc)
$__internal_0_$__cuda_sm10x_tcgen05_guardrail_trap_col_being_dealloced_not_returned_by_alloc:
[----:B------:R-:W-:Y:S05]  /*8170*/  BPT.TRAP 0x1 ;  /* 0x000000040000795c */ /* 0x000fea0000300000 */
[----:B------:R-:W-:-:S04]  /*8180*/  HFMA2 R3, -RZ, RZ, 0, 0 ;  /* 0x00000000ff037431 */ /* 0x000fc800000001ff */
[----:B------:R-:W-:Y:S05]  /*8190*/  RET.REL.NODEC R2 `(_ZN7cutlass13device_kernelINS_4gemm6kernel13GemmUniversalIN4cute5tupleIJiiiiEEENS1_10collective13CollectiveMmaINS1_35MainloopSm100TmaUmmaWarpSpecializedILi4ELi2ELi4ENS5_IJNS4_1CILi1EEESB_SB_EEEEENS5_IJNSA_ILi128EEENSA_ILi64EEESE_EEENS_6half_tENS5_IJlSB_lEEESH_SI_NS4_8TiledMMAINS4_8MMA_AtomIJNS4_20SM100_MMA_F16BF16_SSISH_SH_fLi128ELi64ELNS4_4UMMA5MajorE0ELSN_0ELNSM_7ScaleInE0ELSO_0EEEEEENS4_6LayoutISC_NS5_IJNSA_ILi0EEESS_SS_EEEEENS5_IJNS4_10UnderscoreESV_SV_EEEEENS4_13SM90_TMA_LOADENS4_14ComposedLayoutINS4_7SwizzleILi3ELi4ELi3EEENS4_18smem_ptr_flag_bitsILi16EEENSR_INS5_IJNSA_ILi8EEESF_EEENS5_IJSF_SB_EEEEEEEvNS4_8identityESY_S18_vS19_EENS_8epilogue10collective18CollectiveEpilogueINS1B_23Sm100TmaWarpSpecializedILi3ELi2ELi32ELb1ELb0EEEJSG_NS5_IJNSR_ISE_SB_EENSR_INSA_ILi32EEESB_EEEEESH_SI_SH_SI_NS1B_6fusion15FusionCallbacksIS1F_NS1K_17LinearCombinationISH_fSH_fLNS_15FloatRoundStyleE2EEESG_S1J_JEEENS4_5SM1004TMEM4LOAD26SM100_TMEM_LOAD_32dp32b32xESY_NSZ_INS10_ILi2ELi4ELi3EEES13_NSR_INS5_IJS14_S1H_EEENS5_IJS1H_SB_EEEEEEENS4_39AutoVectorizingCopyWithAssumedAlignmentILi128EEENS4_14SM90_TMA_STOREES1Y_S20_S20_EEEvvEEEEvNT_6ParamsE) ;  /* 0xffffff7c02987950 */ /* 0x000fea0003c3ffff */
        .weak           $__internal_1_$__cuda_sm10x_tcgen05_guardrail_trap_phase_invalid_during_alloc
        .type           $__internal_1_$__cuda_sm10x_tcgen05_guardrail_trap_phase_invalid_during_alloc,@function
        .size           $__internal_1_$__cuda_sm10x_tcgen05_guardrail_trap_phase_invalid_during_alloc,($__internal_2_$__cuda_sm10x_tcgen05_guardrail_trap_unallocated_columns_being_dealloced - $__internal_1_$__cuda_sm10x_tcgen05_guardrail_trap_phase_invalid_during_alloc)
$__internal_1_$__cuda_sm10x_tcgen05_guardrail_trap_phase_invalid_during_alloc:
[----:B------:R-:W-:Y:S05]  /*81a0*/  BPT.TRAP 0x1 ;  /* 0x000000040000795c */ /* 0x000fea0000300000 */
[----:B------:R-:W-:-:S04]  /*81b0*/  MOV R3, 0x0 ;  /* 0x0000000000037802 */ /* 0x000fc80000000f00 */
[----:B------:R-:W-:Y:S05]  /*81c0*/  RET.REL.NODEC R2 `(_ZN7cutlass13device_kernelINS_4gemm6kernel13GemmUniversalIN4cute5tupleIJiiiiEEENS1_10collective13CollectiveMmaINS1_35MainloopSm100TmaUmmaWarpSpecializedILi4ELi2ELi4ENS5_IJNS4_1CILi1EEESB_SB_EEEEENS5_IJNSA_ILi128EEENSA_ILi64EEESE_EEENS_6half_tENS5_IJlSB_lEEESH_SI_NS4_8TiledMMAINS4_8MMA_AtomIJNS4_20SM100_MMA_F16BF16_SSISH_SH_fLi128ELi64ELNS4_4UMMA5MajorE0ELSN_0ELNSM_7ScaleInE0ELSO_0EEEEEENS4_6LayoutISC_NS5_IJNSA_ILi0EEESS_SS_EEEEENS5_IJNS4_10UnderscoreESV_SV_EEEEENS4_13SM90_TMA_LOADENS4_14ComposedLayoutINS4_7SwizzleILi3ELi4ELi3EEENS4_18smem_ptr_flag_bitsILi16EEENSR_INS5_IJNSA_ILi8EEESF_EEENS5_IJSF_SB_EEEEEEEvNS4_8identityESY_S18_vS19_EENS_8epilogue10collective18CollectiveEpilogueINS1B_23Sm100TmaWarpSpecializedILi3ELi2ELi32ELb1ELb0EEEJSG_NS5_IJNSR_ISE_SB_EENSR_INSA_ILi32EEESB_EEEEESH_SI_SH_SI_NS1B_6fusion15FusionCallbacksIS1F_NS1K_17LinearCombinationISH_fSH_fLNS_15FloatRoundStyleE2EEESG_S1J_JEEENS4_5SM1004TMEM4LOAD26SM100_TMEM_LOAD_32dp32b32xESY_NSZ_INS10_ILi2ELi4ELi3EEES13_NSR_INS5_IJS14_S1H_EEENS5_IJS1H_SB_EEEEEEENS4_39AutoVectorizingCopyWithAssumedAlignmentILi128EEENS4_14SM90_TMA_STOREES1Y_S20_S20_EEEvvEEEEvNT_6ParamsE) ;  /* 0xffffff7c028c7950 */ /* 0x000fea0003c3ffff */
        .weak           $__internal_2_$__cuda_sm10x_tcgen05_guardrail_trap_unallocated_columns_being_dealloced
        .type           $__internal_2_$__cuda_sm10x_tcgen05_guardrail_trap_unallocated_columns_being_dealloced,@function
        .size           $__internal_2_$__cuda_sm10x_tcgen05_guardrail_trap_unallocated_columns_being_dealloced,(.L_x_154 - $__internal_2_$__cuda_sm10x_tcgen05_guardrail_trap_unallocated_columns_being_dealloced)
$__internal_2_$__cuda_sm10x_tcgen05_guardrail_trap_unallocated_columns_being_dealloced:
[----:B------:R-:W-:Y:S05]  /*81d0*/  BPT.TRAP 0x1 ;  /* 0x000000040000795c */ /* 0x000fea0000300000 */
[----:B------:R-:W-:-:S04]  /*81e0*/  HFMA2 R3, -RZ, RZ, 0, 0 ;  /* 0x00000000ff037431 */ /* 0x000fc800000001ff */
[----:B------:R-:W-:Y:S05]  /*81f0*/  RET.REL.NODEC R2 `(_ZN7cutlass13device_kernelINS_4gemm6kernel13GemmUniversalIN4cute5tupleIJiiiiEEENS1_10collective13CollectiveMmaINS1_35MainloopSm100TmaUmmaWarpSpecializedILi4ELi2ELi4ENS5_IJNS4_1CILi1EEESB_SB_EEEEENS5_IJNSA_ILi128EEENSA_ILi64EEESE_EEENS_6half_tENS5_IJlSB_lEEESH_SI_NS4_8TiledMMAINS4_8MMA_AtomIJNS4_20SM100_MMA_F16BF16_SSISH_SH_fLi128ELi64ELNS4_4UMMA5MajorE0ELSN_0ELNSM_7ScaleInE0ELSO_0EEEEEENS4_6LayoutISC_NS5_IJNSA_ILi0EEESS_SS_EEEEENS5_IJNS4_10UnderscoreESV_SV_EEEEENS4_13SM90_TMA_LOADENS4_14ComposedLayoutINS4_7SwizzleILi3ELi4ELi3EEENS4_18smem_ptr_flag_bitsILi16EEENSR_INS5_IJNSA_ILi8EEESF_EEENS5_IJSF_SB_EEEEEEEvNS4_8identityESY_S18_vS19_EENS_8epilogue10collective18CollectiveEpilogueINS1B_23Sm100TmaWarpSpecializedILi3ELi2ELi32ELb1ELb0EEEJSG_NS5_IJNSR_ISE_SB_EENSR_INSA_ILi32EEESB_EEEEESH_SI_SH_SI_NS1B_6fusion15FusionCallbacksIS1F_NS1K_17LinearCombinationISH_fSH_fLNS_15FloatRoundStyleE2EEESG_S1J_JEEENS4_5SM1004TMEM4LOAD26SM100_TMEM_LOAD_32dp32b32xESY_NSZ_INS10_ILi2ELi4ELi3EEES13_NSR_INS5_IJS14_S1H_EEENS5_IJS1H_SB_EEEEEEENS4_39AutoVectorizingCopyWithAssumedAlignmentILi128EEENS4_14SM90_TMA_STOREES1Y_S20_S20_EEEvvEEEEvNT_6ParamsE) ;  /* 0xffffff7c02807950 */ /* 0x000fea0003c3ffff */
.L_x_153:
[----:B------:R-:W-:-:S00]  /*8200*/  BRA `(.L_x_153) ;  /* 0xfffffffc00fc7947 */ /* 0x000fc0000383ffff */
[----:B------:R-:W-:-:S00]  /*8210*/  NOP ;  /* 0x0000000000007918 */ /* 0x000fc00000000000 */
        /* <DEDUP_REMOVED lines=14> */
.L_x_154:


//--------------------- .nv.global.init           --------------------------
	.section	.nv.global.init,"aw",@progbits
.nv.global.init:
	.type		$str$27,@object
	.size		$str$27,($str$28 - $str$27)
$str$27:
        /*0000*/ 	.byte	0x28, 0x61, 0x64, 0x64, 0x72, 0x65, 0x73, 0x73, 0x20, 0x26, 0x20, 0x6d, 0x61, 0x73, 0x6b, 0x29
        /*0010*/ 	.byte	0x20, 0x3d, 0x3d, 0x20, 0x30, 0x00
	.type		$str$28,@object
	.size		$str$28,($str$26 - $str$28)
$str$28:
        /*0016*/ 	.byte	0x2f, 0x74, 0x6d, 0x70, 0x2f, 0x63, 0x75, 0x74, 0x6c, 0x61, 0x73, 0x73, 0x5f, 0x73, 0x77, 0x65
        /*0026*/ 	.byte	0x65, 0x70, 0x5f, 0x73, 0x72, 0x63, 0x2f, 0x69, 0x6e, 0x63, 0x6c, 0x75, 0x64, 0x65, 0x2f, 0x63
        /*0036*/ 	.byte	0x75, 0x74, 0x65, 0x2f, 0x70, 0x6f, 0x69, 0x6e, 0x74, 0x65, 0x72, 0x5f, 0x66, 0x6c, 0x61, 0x67
        /*0046*/ 	.byte	0x67, 0x65, 0x64, 0x2e, 0x68, 0x70, 0x70, 0x00
	.type		$str$26,@object
	.size		$str$26,($str$25 - $str$26)
$str$26:
        /*004e*/ 	.byte	0x2f, 0x74, 0x6d, 0x70, 0x2f, 0x63, 0x75, 0x74, 0x6c, 0x61, 0x73, 0x73, 0x5f, 0x73, 0x77, 0x65
        /*005e*/ 	.byte	0x65, 0x70, 0x5f, 0x73, 0x72, 0x63, 0x2f, 0x69, 0x6e, 0x63, 0x6c, 0x75, 0x64, 0x65, 0x2f, 0x63
        /*006e*/ 	.byte	0x75, 0x74, 0x65, 0x2f, 0x61, 0x74, 0x6f, 0x6d, 0x2f, 0x63, 0x6f, 0x70, 0x79, 0x5f, 0x74, 0x72
        /*007e*/ 	.byte	0x61, 0x69, 0x74, 0x73, 0x5f, 0x73, 0x6d, 0x31, 0x30, 0x30, 0x2e, 0x68, 0x70, 0x70, 0x00
	.type		$str$25,@object
	.size		$str$25,(__unnamed_1 - $str$25)
$str$25:
        /*008d*/ 	.byte	0x28, 0x28, 0x75, 0x69, 0x6e, 0x74, 0x33, 0x32, 0x5f, 0x74, 0x28, 0x74, 0x68, 0x72, 0x65, 0x61
        /*009d*/ 	.byte	0x64, 0x49, 0x64, 0x78, 0x2e, 0x78, 0x29, 0x20, 0x2f, 0x20, 0x33, 0x32, 0x29, 0x20, 0x25, 0x20
        /*00ad*/ 	.byte	0x34, 0x29, 0x20, 0x3d, 0x3d, 0x20, 0x28, 0x28, 0x28, 0x74, 0x6d, 0x65, 0x6d, 0x5f, 0x61, 0x64
        /*00bd*/ 	.byte	0x64, 0x72, 0x20, 0x3e, 0x3e, 0x20, 0x31, 0x36, 0x29, 0x20, 0x2f, 0x20, 0x33, 0x32, 0x29, 0x20
        /*00cd*/ 	.byte	0x25, 0x20, 0x34, 0x29, 0x00
	.type		__unnamed_1,@object
	.size		__unnamed_1,(__unnamed_2 - __unnamed_1)
__unnamed_1:
        /*00d2*/ 	.byte	0x61, 0x75, 0x74, 0x6f, 0x20, 0x63, 0x75, 0x74, 0x65, 0x3a, 0x3a, 0x61, 0x73, 0x5f, 0x70, 0x6f
        /* <DEDUP_REMOVED lines=24> */
        /*0262*/ 	.byte	0x3e, 0x3e, 0x3e, 0x3e, 0x5d, 0x00
	.type		__unnamed_2,@object
	.size		__unnamed_2,(.L_2 - __unnamed_2)
__unnamed_2:
        /* <DEDUP_REMOVED lines=42> */
        /*0508*/ 	.byte	0x3e, 0x3e, 0x5d, 0x00
.L_2:


//--------------------- .nv.shared._ZN7cutlass13device_kernelINS_4gemm6kernel13GemmUniversalIN4cute5tupleIJiiiiEEENS1_10collective13CollectiveMmaINS1_35MainloopSm100TmaUmmaWarpSpecializedILi4ELi2ELi4ENS5_IJNS4_1CILi1EEESB_SB_EEEEENS5_IJNSA_ILi128EEENSA_ILi64EEESE_EEENS_6half_tENS5_IJlSB_lEEESH_SI_NS4_8TiledMMAINS4_8MMA_AtomIJNS4_20SM100_MMA_F16BF16_SSISH_SH_fLi128ELi64ELNS4_4UMMA5MajorE0ELSN_0ELNSM_7ScaleInE0ELSO_0EEEEEENS4_6LayoutISC_NS5_IJNSA_ILi0EEESS_SS_EEEEENS5_IJNS4_10UnderscoreESV_SV_EEEEENS4_13SM90_TMA_LOADENS4_14ComposedLayoutINS4_7SwizzleILi3ELi4ELi3EEENS4_18smem_ptr_flag_bitsILi16EEENSR_INS5_IJNSA_ILi8EEESF_EEENS5_IJSF_SB_EEEEEEEvNS4_8identityESY_S18_vS19_EENS_8epilogue10collective18CollectiveEpilogueINS1B_23Sm100TmaWarpSpecializedILi3ELi2ELi32ELb1ELb0EEEJSG_NS5_IJNSR_ISE_SB_EENSR_INSA_ILi32EEESB_EEEEESH_SI_SH_SI_NS1B_6fusion15FusionCallbacksIS1F_NS1K_17LinearCombinationISH_fSH_fLNS_15FloatRoundStyleE2EEESG_S1J_JEEENS4_5SM1004TMEM4LOAD26SM100_TMEM_LOAD_32dp32b32xESY_NSZ_INS10_ILi2ELi4ELi3EEES13_NSR_INS5_IJS14_S1H_EEENS5_IJS1H_SB_EEEEEEENS4_39AutoVectorizingCopyWithAssumedAlignmentILi128EEENS4_14SM90_TMA_STOREES1Y_S20_S20_EEEvvEEEEvNT_6ParamsE --------------------------
	.section	.nv.shared._ZN7cutlass13device_kernelINS_4gemm6kernel13GemmUniversalIN4cute5tupleIJiiiiEEENS1_10collective13CollectiveMmaINS1_35MainloopSm100TmaUmmaWarpSpecializedILi4ELi2ELi4ENS5_IJNS4_1CILi1EEESB_SB_EEEEENS5_IJNSA_ILi128EEENSA_ILi64EEESE_EEENS_6half_tENS5_IJlSB_lEEESH_SI_NS4_8TiledMMAINS4_8MMA_AtomIJNS4_20SM100_MMA_F16BF16_SSISH_SH_fLi128ELi64ELNS4_4UMMA5MajorE0ELSN_0ELNSM_7ScaleInE0ELSO_0EEEEEENS4_6LayoutISC_NS5_IJNSA_ILi0EEESS_SS_EEEEENS5_IJNS4_10UnderscoreESV_SV_EEEEENS4_13SM90_TMA_LOADENS4_14ComposedLayoutINS4_7SwizzleILi3ELi4ELi3EEENS4_18smem_ptr_flag_bitsILi16EEENSR_INS5_IJNSA_ILi8EEESF_EEENS5_IJSF_SB_EEEEEEEvNS4_8identityESY_S18_vS19_EENS_8epilogue10collective18CollectiveEpilogueINS1B_23Sm100TmaWarpSpecializedILi3ELi2ELi32ELb1ELb0EEEJSG_NS5_IJNSR_ISE_SB_EENSR_INSA_ILi32EEESB_EEEEESH_SI_SH_SI_NS1B_6fusion15FusionCallbacksIS1F_NS1K_17LinearCombinationISH_fSH_fLNS_15FloatRoundStyleE2EEESG_S1J_JEEENS4_5SM1004TMEM4LOAD26SM100_TMEM_LOAD_32dp32b32xESY_NSZ_INS10_ILi2ELi4ELi3EEES13_NSR_INS5_IJS14_S1H_EEENS5_IJS1H_SB_EEEEEEENS4_39AutoVectorizingCopyWithAssumedAlignmentILi128EEENS4_14SM90_TMA_STOREES1Y_S20_S20_EEEvvEEEEvNT_6ParamsE,"aw",@nobits
	.sectionflags	@""
	.align	16
	.zero		1024


//--------------------- .nv.shared.reserved.0     --------------------------
	.section	.nv.shared.reserved.0,"aw",@nobits
	.weak		__nv_reservedSMEM_offset_0_alias
	.size		__nv_reservedSMEM_offset_0_alias, 0, 64
	.other		__nv_reservedSMEM_offset_0_alias,@"STO_CUDA_RESERVED_SHARED STV_DEFAULT"
__nv_reservedSMEM_offset_0_alias:
	.zero		0
.nv.shared.reserved.0:
	.zero		64
	.weak		__nv_reservedSMEM_tcgen05_partition
	.type		__nv_reservedSMEM_tcgen05_partition,@object
	.size		__nv_reservedSMEM_tcgen05_partition,(.L_0 - __nv_reservedSMEM_tcgen05_partition)
__nv_reservedSMEM_tcgen05_partition:
	.zero		32
.L_0:


//--------------------- .nv.global                --------------------------
	.section	.nv.global,"aw",@nobits
.nv.global:
	.type		_ZN39_INTERNAL_719191d4_4_k_cu_9fbb2b4c_58534cute1_E,@object
	.size		_ZN39_INTERNAL_719191d4_4_k_cu_9fbb2b4c_58534cute1_E,(_ZN39_INTERNAL_719191d4_4_k_cu_9fbb2b4c_58534cuda3std3__45__cpo6cbeginE - _ZN39_INTERNAL_719191d4_4_k_cu_9fbb2b4c_58534cute1_E)
_ZN39_INTERNAL_719191d4_4_k_cu_9fbb2b4c_58534cute1_E:
	.zero		1
	.type		_ZN39_INTERNAL_719191d4_4_k_cu_9fbb2b4c_58534cuda3std3__45__cpo6cbeginE,@object
	.size		_ZN39_INTERNAL_719191d4_4_k_cu_9fbb2b4c_58534cuda3std3__45__cpo6cbeginE,(_ZN39_INTERNAL_719191d4_4_k_cu_9fbb2b4c_58534cuda3std3__48in_placeE - _ZN39_INTERNAL_719191d4_4_k_cu_9fbb2b4c_58534cuda3std3__45__cpo6cbeginE)
_ZN39_INTERNAL_719191d4_4_k_cu_9fbb2b4c_58534cuda3std3__45__cpo6cbeginE:
	.zero		1
	.type		_ZN39_INTERNAL_719191d4_4_k_cu_9fbb2b4c_58534cuda3std3__48in_placeE,@object
	.size		_ZN39_INTERNAL_719191d4_4_k_cu_9fbb2b4c_58534cuda3std3__48in_placeE,(_ZN39_INTERNAL_719191d4_4_k_cu_9fbb2b4c_58534cuda3std6ranges3__45__cpo9iter_moveE - _ZN39_INTERNAL_719191d4_4_k_cu_9fbb2b4c_58534cuda3std3__48in_placeE)
_ZN39_INTERNAL_719191d4_4_k_cu_9fbb2b4c_58534cuda3std3__48in_placeE:
	.zero		1
	.type		_ZN39_INTERNAL_719191d4_4_k_cu_9fbb2b4c_58534cuda3std6ranges3__45__cpo9iter_moveE,@object
	.size		_ZN39_INTERNAL_719191d4_4_k_cu_9fbb2b4c_58534cuda3std6ranges3__45__cpo9iter_moveE,(_ZN39_INTERNAL_719191d4_4_k_cu_9fbb2b4c_58534cuda3std3__45__cpo5beginE - _ZN39_INTERNAL_719191d4_4_k_cu_9fbb2b4c_58534cuda3std6ranges3__45__cpo9iter_moveE)
_ZN39_INTERNAL_719191d4_4_k_cu_9fbb2b4c_58534cuda3std6ranges3__45__cpo9iter_moveE:
	.zero		1
	.type		_ZN39_INTERNAL_719191d4_4_k_cu_9fbb2b4c_58534cuda3std3__45__cpo5beginE,@object
	.size		_ZN39_INTERNAL_719191d4_4_k_cu_9fbb2b4c_58534cuda3std3__45__cpo5beginE,(_ZN39_INTERNAL_719191d4_4_k_cu_9fbb2b4c_58534cuda3std3__441_GLOBAL__N__719191d4_4_k_cu_9fbb2b4c_58536ignoreE - _ZN39_INTERNAL_719191d4_4_k_cu_9fbb2b4c_58534cuda3std3__45__cpo5beginE)
_ZN39_INTERNAL_719191d4_4_k_cu_9fbb2b4c_58534cuda3std3__45__cpo5beginE:
	.zero		1
	.type		_ZN39_INTERNAL_719191d4_4_k_cu_9fbb2b4c_58534cuda3std3__441_GLOBAL__N__719191d4_4_k_cu_9fbb2b4c_58536ignoreE,@object
	.size		_ZN39_INTERNAL_719191d4_4_k_cu_9fbb2b4c_58534cuda3std3__441_GLOBAL__N__719191d4_4_k_cu_9fbb2b4c_58536ignoreE,(_ZN39_INTERNAL_719191d4_4_k_cu_9fbb2b4c_58534cute7productE - _ZN39_INTERNAL_719191d4_4_k_cu_9fbb2b4c_58534cuda3std3__441_GLOBAL__N__719191d4_4_k_cu_9fbb2b4c_58536ignoreE)
_ZN39_INTERNAL_719191d4_4_k_cu_9fbb2b4c_58534cuda3std3__441_GLOBAL__N__719191d4_4_k_cu_9fbb2b4c_58536ignoreE:
	.zero		1
	.type		_ZN39_INTERNAL_719191d4_4_k_cu_9fbb2b4c_58534cute7productE,@object
	.size		_ZN39_INTERNAL_719191d4_4_k_cu_9fbb2b4c_58534cute7productE,(_ZN39_INTERNAL_719191d4_4_k_cu_9fbb2b4c_58534cuda3std3__45__cpo3endE - _ZN39_INTERNAL_719191d4_4_k_cu_9fbb2b4c_58534cute7productE)
_ZN39_INTERNAL_719191d4_4_k_cu_9fbb2b4c_58534cute7productE:
	.zero		1
	.type		_ZN39_INTERNAL_719191d4_4_k_cu_9fbb2b4c_58534cuda3std3__45__cpo3endE,@object
	.size		_ZN39_INTERNAL_719191d4_4_k_cu_9fbb2b4c_58534cuda3std3__45__cpo3endE,(_ZN39_INTERNAL_719191d4_4_k_cu_9fbb2b4c_58534cuda3std3__419piecewise_constructE - _ZN39_INTERNAL_719191d4_4_k_cu_9fbb2b4c_58534cuda3std3__45__cpo3endE)
_ZN39_INTERNAL_719191d4_4_k_cu_9fbb2b4c_58534cuda3std3__45__cpo3endE:
	.zero		1
	.type		_ZN39_INTERNAL_719191d4_4_k_cu_9fbb2b4c_58534cuda3std3__419piecewise_constructE,@object
	.size		_ZN39_INTERNAL_719191d4_4_k_cu_9fbb2b4c_58534cuda3std3__419piecewise_constructE,(_ZN39_INTERNAL_719191d4_4_k_cu_9fbb2b4c_58534cuda3std3__45__cpo4cendE - _ZN39_INTERNAL_719191d4_4_k_cu_9fbb2b4c_58534cuda3std3__419piecewise_constructE)
_ZN39_INTERNAL_719191d4_4_k_cu_9fbb2b4c_58534cuda3std3__419piecewise_constructE:
	.zero		1
	.type		_ZN39_INTERNAL_719191d4_4_k_cu_9fbb2b4c_58534cuda3std3__45__cpo4cendE,@object
	.size		_ZN39_INTERNAL_719191d4_4_k_cu_9fbb2b4c_58534cuda3std3__45__cpo4cendE,(_ZN39_INTERNAL_719191d4_4_k_cu_9fbb2b4c_58534cuda3std6ranges3__45__cpo4swapE - _ZN39_INTERNAL_719191d4_4_k_cu_9fbb2b4c_58534cuda3std3__45__cpo4cendE)
_ZN39_INTERNAL_719191d4_4_k_cu_9fbb2b4c_58534cuda3std3__45__cpo4cendE:
	.zero		1
	.type		_ZN39_INTERNAL_719191d4_4_k_cu_9fbb2b4c_58534cuda3std6ranges3__45__cpo4swapE,@object
	.size		_ZN39_INTERNAL_719191d4_4_k_cu_9fbb2b4c_58534cuda3std6ranges3__45__cpo4swapE,(.L_10 - _ZN39_INTERNAL_719191d4_4_k_cu_9fbb2b4c_58534cuda3std6ranges3__45__cpo4swapE)
_ZN39_INTERNAL_719191d4_4_k_cu_9fbb2b4c_58534cuda3std6ranges3__45__cpo4swapE:
	.zero		1
.L_10:


//--------------------- .nv.constant0._ZN7cutlass13device_kernelINS_4gemm6kernel13GemmUniversalIN4cute5tupleIJiiiiEEENS1_10collective13CollectiveMmaINS1_35MainloopSm100TmaUmmaWarpSpecializedILi4ELi2ELi4ENS5_IJNS4_1CILi1EEESB_SB_EEEEENS5_IJNSA_ILi128EEENSA_ILi64EEESE_EEENS_6half_tENS5_IJlSB_lEEESH_SI_NS4_8TiledMMAINS4_8MMA_AtomIJNS4_20SM100_MMA_F16BF16_SSISH_SH_fLi128ELi64ELNS4_4UMMA5MajorE0ELSN_0ELNSM_7ScaleInE0ELSO_0EEEEEENS4_6LayoutISC_NS5_IJNSA_ILi0EEESS_SS_EEEEENS5_IJNS4_10UnderscoreESV_SV_EEEEENS4_13SM90_TMA_LOADENS4_14ComposedLayoutINS4_7SwizzleILi3ELi4ELi3EEENS4_18smem_ptr_flag_bitsILi16EEENSR_INS5_IJNSA_ILi8EEESF_EEENS5_IJSF_SB_EEEEEEEvNS4_8identityESY_S18_vS19_EENS_8epilogue10collective18CollectiveEpilogueINS1B_23Sm100TmaWarpSpecializedILi3ELi2ELi32ELb1ELb0EEEJSG_NS5_IJNSR_ISE_SB_EENSR_INSA_ILi32EEESB_EEEEESH_SI_SH_SI_NS1B_6fusion15FusionCallbacksIS1F_NS1K_17LinearCombinationISH_fSH_fLNS_15FloatRoundStyleE2EEESG_S1J_JEEENS4_5SM1004TMEM4LOAD26SM100_TMEM_LOAD_32dp32b32xESY_NSZ_INS10_ILi2ELi4ELi3EEES13_NSR_INS5_IJS14_S1H_EEENS5_IJS1H_SB_EEEEEEENS4_39AutoVectorizingCopyWithAssumedAlignmentILi128EEENS4_14SM90_TMA_STOREES1Y_S20_S20_EEEvvEEEEvNT_6ParamsE --------------------------
	.section	.nv.constant0._ZN7cutlass13device_kernelINS_4gemm6kernel13GemmUniversalIN4cute5tupleIJiiiiEEENS1_10collective13CollectiveMmaINS1_35MainloopSm100TmaUmmaWarpSpecializedILi4ELi2ELi4ENS5_IJNS4_1CILi1EEESB_SB_EEEEENS5_IJNSA_ILi128EEENSA_ILi64EEESE_EEENS_6half_tENS5_IJlSB_lEEESH_SI_NS4_8TiledMMAINS4_8MMA_AtomIJNS4_20SM100_MMA_F16BF16_SSISH_SH_fLi128ELi64ELNS4_4UMMA5MajorE0ELSN_0ELNSM_7ScaleInE0ELSO_0EEEEEENS4_6LayoutISC_NS5_IJNSA_ILi0EEESS_SS_EEEEENS5_IJNS4_10UnderscoreESV_SV_EEEEENS4_13SM90_TMA_LOADENS4_14ComposedLayoutINS4_7SwizzleILi3ELi4ELi3EEENS4_18smem_ptr_flag_bitsILi16EEENSR_INS5_IJNSA_ILi8EEESF_EEENS5_IJSF_SB_EEEEEEEvNS4_8identityESY_S18_vS19_EENS_8epilogue10collective18CollectiveEpilogueINS1B_23Sm100TmaWarpSpecializedILi3ELi2ELi32ELb1ELb0EEEJSG_NS5_IJNSR_ISE_SB_EENSR_INSA_ILi32EEESB_EEEEESH_SI_SH_SI_NS1B_6fusion15FusionCallbacksIS1F_NS1K_17LinearCombinationISH_fSH_fLNS_15FloatRoundStyleE2EEESG_S1J_JEEENS4_5SM1004TMEM4LOAD26SM100_TMEM_LOAD_32dp32b32xESY_NSZ_INS10_ILi2ELi4ELi3EEES13_NSR_INS5_IJS14_S1H_EEENS5_IJS1H_SB_EEEEEEENS4_39AutoVectorizingCopyWithAssumedAlignmentILi128EEENS4_14SM90_TMA_STOREES1Y_S20_S20_EEEvvEEEEvNT_6ParamsE,"a",@progbits
	.sectionflags	@""
	.align	4
.nv.constant0._ZN7cutlass13device_kernelINS_4gemm6kernel13GemmUniversalIN4cute5tupleIJiiiiEEENS1_10collective13CollectiveMmaINS1_35MainloopSm100TmaUmmaWarpSpecializedILi4ELi2ELi4ENS5_IJNS4_1CILi1EEESB_SB_EEEEENS5_IJNSA_ILi128EEENSA_ILi64EEESE_EEENS_6half_tENS5_IJlSB_lEEESH_SI_NS4_8TiledMMAINS4_8MMA_AtomIJNS4_20SM100_MMA_F16BF16_SSISH_SH_fLi128ELi64ELNS4_4UMMA5MajorE0ELSN_0ELNSM_7ScaleInE0ELSO_0EEEEEENS4_6LayoutISC_NS5_IJNSA_ILi0EEESS_SS_EEEEENS5_IJNS4_10UnderscoreESV_SV_EEEEENS4_13SM90_TMA_LOADENS4_14ComposedLayoutINS4_7SwizzleILi3ELi4ELi3EEENS4_18smem_ptr_flag_bitsILi16EEENSR_INS5_IJNSA_ILi8EEESF_EEENS5_IJSF_SB_EEEEEEEvNS4_8identityESY_S18_vS19_EENS_8epilogue10collective18CollectiveEpilogueINS1B_23Sm100TmaWarpSpecializedILi3ELi2ELi32ELb1ELb0EEEJSG_NS5_IJNSR_ISE_SB_EENSR_INSA_ILi32EEESB_EEEEESH_SI_SH_SI_NS1B_6fusion15FusionCallbacksIS1F_NS1K_17LinearCombinationISH_fSH_fLNS_15FloatRoundStyleE2EEESG_S1J_JEEENS4_5SM1004TMEM4LOAD26SM100_TMEM_LOAD_32dp32b32xESY_NSZ_INS10_ILi2ELi4ELi3EEES13_NSR_INS5_IJS14_S1H_EEENS5_IJS1H_SB_EEEEEEENS4_39AutoVectorizingCopyWithAssumedAlignmentILi128EEENS4_14SM90_TMA_STOREES1Y_S20_S20_EEEvvEEEEvNT_6ParamsE:
	.zero		2944


//--------------------- SYMBOLS --------------------------

	.type		.nv.reservedSmem.offset0,@object
	.size		.nv.reservedSmem.offset0,0x4
	.type		.nv.reservedSmem.cap,@object
	.size		.nv.reservedSmem.cap,0x4
	.type		__assertfail,@function
